	.target	sm_90a

	.elftype	@"ET_EXEC"


//--------------------- .note.nv.tkinfo           --------------------------
	.section	.note.nv.tkinfo,"",@"SHT_NOTE"
	.sectionflags	@"SHF_NOTE_NV_TKINFO"
	.tkinfo
        /*0018*/ 	.word	0x00000002
        /*0030*/ 	.string	""
        /*0030*/ 	.string	"ptxas"
        /*0030*/ 	.string	"Cuda compilation tools, release 13.0, V13.0.88"
        /*0030*/ 	.string	"Build cuda_13.0.r13.0/compiler.36424714_0"
        /*0030*/ 	.string	"-arch sm_90a -m 64 "



//--------------------- .note.nv.cuinfo           --------------------------
	.section	.note.nv.cuinfo,"",@"SHT_NOTE"
	.sectionflags	@"SHF_NOTE_NV_CUINFO"
        /*0018*/ 	.short	0x0002
        /*001a*/ 	.short	0x005a
        /*001c*/ 	.short	0x0082
	.zero		2


//--------------------- .nv.info                  --------------------------
	.section	.nv.info,"",@"SHT_CUDA_INFO"
	.align	4


	//----- nvinfo : EIATTR_REGCOUNT
	.align		4
        /*0000*/ 	.byte	0x04, 0x2f
        /*0002*/ 	.short	(.L_15 - .L_14)
	.align		4
.L_14:
        /*0004*/ 	.word	index@(_ZN7cutlass13device_kernelINS_4gemm6kernel13GemmUniversalIN4cute5tupleIJiiiiEEENS1_10collective13CollectiveMmaINS1_34MainloopSm90TmaGmmaWarpSpecializedILi3ENS5_IJNS4_1CILi2EEENSA_ILi1EEESC_EEENS1_32KernelTmaWarpSpecializedPingpongEEENS5_IJNSA_ILi64EEENSA_ILi128EEENSA_ILi32EEEEEENS_10bfloat16_tENS5_IJlSC_lEEESK_SL_NS4_8TiledMMAINS4_8MMA_AtomIJNS4_4SM904GMMA28MMA_64x128x16_F32BF16BF16_SSILNSP_5MajorE0ELSR_0ELNSP_7ScaleInE1ELSS_1EEEEEENS4_6LayoutINS5_IJSC_SC_SC_EEENS5_IJNSA_ILi0EEESX_SX_EEEEENS5_IJNS4_10UnderscoreES10_S10_EEEEENS4_13SM90_TMA_LOADENS4_14ComposedLayoutINS4_7SwizzleILi2ELi4ELi3EEENS4_18smem_ptr_flag_bitsILi16EEENSV_INS5_IJNSA_ILi8EEESI_EEENS5_IJSI_SC_EEEEEEEvNS4_8identityENS4_23SM90_TMA_LOAD_MULTICASTES1D_vS1E_EENS_8epilogue10collective6detail29Sm90TmaWarpSpecializedAdapterINS1I_15DefaultEpilogueISK_SL_SL_NS1H_6thread17LinearCombinationISK_Li1EffLNS1M_9ScaleType4KindE0ELNS_15FloatRoundStyleE2ESK_EENS1_15EpilogueDefaultEEEEEvvEEEEvNT_6ParamsE)
        /*0008*/ 	.word	0x000000a8


	//----- nvinfo : EIATTR_FRAME_SIZE
	.align		4
.L_15:
        /*000c*/ 	.byte	0x04, 0x11
        /*000e*/ 	.short	(.L_17 - .L_16)
	.align		4
.L_16:
        /*0010*/ 	.word	index@(_ZN7cutlass13device_kernelINS_4gemm6kernel13GemmUniversalIN4cute5tupleIJiiiiEEENS1_10collective13CollectiveMmaINS1_34MainloopSm90TmaGmmaWarpSpecializedILi3ENS5_IJNS4_1CILi2EEENSA_ILi1EEESC_EEENS1_32KernelTmaWarpSpecializedPingpongEEENS5_IJNSA_ILi64EEENSA_ILi128EEENSA_ILi32EEEEEENS_10bfloat16_tENS5_IJlSC_lEEESK_SL_NS4_8TiledMMAINS4_8MMA_AtomIJNS4_4SM904GMMA28MMA_64x128x16_F32BF16BF16_SSILNSP_5MajorE0ELSR_0ELNSP_7ScaleInE1ELSS_1EEEEEENS4_6LayoutINS5_IJSC_SC_SC_EEENS5_IJNSA_ILi0EEESX_SX_EEEEENS5_IJNS4_10UnderscoreES10_S10_EEEEENS4_13SM90_TMA_LOADENS4_14ComposedLayoutINS4_7SwizzleILi2ELi4ELi3EEENS4_18smem_ptr_flag_bitsILi16EEENSV_INS5_IJNSA_ILi8EEESI_EEENS5_IJSI_SC_EEEEEEEvNS4_8identityENS4_23SM90_TMA_LOAD_MULTICASTES1D_vS1E_EENS_8epilogue10collective6detail29Sm90TmaWarpSpecializedAdapterINS1I_15DefaultEpilogueISK_SL_SL_NS1H_6thread17LinearCombinationISK_Li1EffLNS1M_9ScaleType4KindE0ELNS_15FloatRoundStyleE2ESK_EENS1_15EpilogueDefaultEEEEEvvEEEEvNT_6ParamsE)
        /*0014*/ 	.word	0x00000008


	//----- nvinfo : EIATTR_MIN_STACK_SIZE
	.align		4
.L_17:
        /*0018*/ 	.byte	0x04, 0x12
        /*001a*/ 	.short	(.L_19 - .L_18)
	.align		4
.L_18:
        /*001c*/ 	.word	index@(_ZN7cutlass13device_kernelINS_4gemm6kernel13GemmUniversalIN4cute5tupleIJiiiiEEENS1_10collective13CollectiveMmaINS1_34MainloopSm90TmaGmmaWarpSpecializedILi3ENS5_IJNS4_1CILi2EEENSA_ILi1EEESC_EEENS1_32KernelTmaWarpSpecializedPingpongEEENS5_IJNSA_ILi64EEENSA_ILi128EEENSA_ILi32EEEEEENS_10bfloat16_tENS5_IJlSC_lEEESK_SL_NS4_8TiledMMAINS4_8MMA_AtomIJNS4_4SM904GMMA28MMA_64x128x16_F32BF16BF16_SSILNSP_5MajorE0ELSR_0ELNSP_7ScaleInE1ELSS_1EEEEEENS4_6LayoutINS5_IJSC_SC_SC_EEENS5_IJNSA_ILi0EEESX_SX_EEEEENS5_IJNS4_10UnderscoreES10_S10_EEEEENS4_13SM90_TMA_LOADENS4_14ComposedLayoutINS4_7SwizzleILi2ELi4ELi3EEENS4_18smem_ptr_flag_bitsILi16EEENSV_INS5_IJNSA_ILi8EEESI_EEENS5_IJSI_SC_EEEEEEEvNS4_8identityENS4_23SM90_TMA_LOAD_MULTICASTES1D_vS1E_EENS_8epilogue10collective6detail29Sm90TmaWarpSpecializedAdapterINS1I_15DefaultEpilogueISK_SL_SL_NS1H_6thread17LinearCombinationISK_Li1EffLNS1M_9ScaleType4KindE0ELNS_15FloatRoundStyleE2ESK_EENS1_15EpilogueDefaultEEEEEvvEEEEvNT_6ParamsE)
        /*0020*/ 	.word	0x00000008
.L_19:


//--------------------- .nv.compat                --------------------------
	.section	.nv.compat,"",@"SHT_CUDA_COMPAT_INFO"
	.align	4
        /*0000*/ 	.byte	0x02, 0x09, 0x01, 0x00, 0x02, 0x02, 0x04, 0x00, 0x02, 0x05, 0x05, 0x00, 0x03, 0x07, 0x01, 0x01
        /*0010*/ 	.byte	0x02, 0x03, 0x01, 0x00, 0x02, 0x06, 0x01, 0x00, 0x04, 0x0b, 0x08, 0x00, 0x00, 0x00, 0x00, 0x00
        /*0020*/ 	.byte	0x00, 0x00, 0x00, 0x00


//--------------------- .nv.info._ZN7cutlass13device_kernelINS_4gemm6kernel13GemmUniversalIN4cute5tupleIJiiiiEEENS1_10collective13CollectiveMmaINS1_34MainloopSm90TmaGmmaWarpSpecializedILi3ENS5_IJNS4_1CILi2EEENSA_ILi1EEESC_EEENS1_32KernelTmaWarpSpecializedPingpongEEENS5_IJNSA_ILi64EEENSA_ILi128EEENSA_ILi32EEEEEENS_10bfloat16_tENS5_IJlSC_lEEESK_SL_NS4_8TiledMMAINS4_8MMA_AtomIJNS4_4SM904GMMA28MMA_64x128x16_F32BF16BF16_SSILNSP_5MajorE0ELSR_0ELNSP_7ScaleInE1ELSS_1EEEEEENS4_6LayoutINS5_IJSC_SC_SC_EEENS5_IJNSA_ILi0EEESX_SX_EEEEENS5_IJNS4_10UnderscoreES10_S10_EEEEENS4_13SM90_TMA_LOADENS4_14ComposedLayoutINS4_7SwizzleILi2ELi4ELi3EEENS4_18smem_ptr_flag_bitsILi16EEENSV_INS5_IJNSA_ILi8EEESI_EEENS5_IJSI_SC_EEEEEEEvNS4_8identityENS4_23SM90_TMA_LOAD_MULTICASTES1D_vS1E_EENS_8epilogue10collective6detail29Sm90TmaWarpSpecializedAdapterINS1I_15DefaultEpilogueISK_SL_SL_NS1H_6thread17LinearCombinationISK_Li1EffLNS1M_9ScaleType4KindE0ELNS_15FloatRoundStyleE2ESK_EENS1_15EpilogueDefaultEEEEEvvEEEEvNT_6ParamsE --------------------------
	.section	.nv.info._ZN7cutlass13device_kernelINS_4gemm6kernel13GemmUniversalIN4cute5tupleIJiiiiEEENS1_10collective13CollectiveMmaINS1_34MainloopSm90TmaGmmaWarpSpecializedILi3ENS5_IJNS4_1CILi2EEENSA_ILi1EEESC_EEENS1_32KernelTmaWarpSpecializedPingpongEEENS5_IJNSA_ILi64EEENSA_ILi128EEENSA_ILi32EEEEEENS_10bfloat16_tENS5_IJlSC_lEEESK_SL_NS4_8TiledMMAINS4_8MMA_AtomIJNS4_4SM904GMMA28MMA_64x128x16_F32BF16BF16_SSILNSP_5MajorE0ELSR_0ELNSP_7ScaleInE1ELSS_1EEEEEENS4_6LayoutINS5_IJSC_SC_SC_EEENS5_IJNSA_ILi0EEESX_SX_EEEEENS5_IJNS4_10UnderscoreES10_S10_EEEEENS4_13SM90_TMA_LOADENS4_14ComposedLayoutINS4_7SwizzleILi2ELi4ELi3EEENS4_18smem_ptr_flag_bitsILi16EEENSV_INS5_IJNSA_ILi8EEESI_EEENS5_IJSI_SC_EEEEEEEvNS4_8identityENS4_23SM90_TMA_LOAD_MULTICASTES1D_vS1E_EENS_8epilogue10collective6detail29Sm90TmaWarpSpecializedAdapterINS1I_15DefaultEpilogueISK_SL_SL_NS1H_6thread17LinearCombinationISK_Li1EffLNS1M_9ScaleType4KindE0ELNS_15FloatRoundStyleE2ESK_EENS1_15EpilogueDefaultEEEEEvvEEEEvNT_6ParamsE,"",@"SHT_CUDA_INFO"
	.sectionflags	@""
	.align	4


	//----- nvinfo : EIATTR_CUDA_API_VERSION
	.align		4
        /*0000*/ 	.byte	0x04, 0x37
        /*0002*/ 	.short	(.L_21 - .L_20)
.L_20:
        /*0004*/ 	.word	0x00000082


	//----- nvinfo : EIATTR_KPARAM_INFO
	.align		4
.L_21:
        /*0008*/ 	.byte	0x04, 0x17
        /*000a*/ 	.short	(.L_23 - .L_22)
.L_22:
        /*000c*/ 	.word	0x00000000
        /*0010*/ 	.short	0x0000
        /*0012*/ 	.short	0x0070
        /*0014*/ 	.byte	0x00, 0xf0, 0x01, 0x10


	//----- nvinfo : EIATTR_SPARSE_MMA_MASK
	.align		4
.L_23:
        /*0018*/ 	.byte	0x03, 0x50
        /*001a*/ 	.short	0x0000


	//----- nvinfo : EIATTR_MAXREG_COUNT
	.align		4
        /*001c*/ 	.byte	0x03, 0x1b
        /*001e*/ 	.short	0x00a8


	//----- nvinfo : EIATTR_NUM_BARRIERS
	.align		4
        /*0020*/ 	.byte	0x02, 0x4c
        /*0022*/ 	.byte	0x01
	.zero		1


	//----- nvinfo : EIATTR_EXTERNS
	.align		4
        /*0024*/ 	.byte	0x04, 0x0f
        /*0026*/ 	.short	(.L_25 - .L_24)


	//   ....[0]....
	.align		4
.L_24:
        /*0028*/ 	.word	index@(__assertfail)


	//----- nvinfo : EIATTR_ANNOTATIONS
	.align		4
.L_25:
        /*002c*/ 	.byte	0x04, 0x55
        /*002e*/ 	.short	(.L_27 - .L_26)


	//   ....[0]....
.L_26:
        /*0030*/ 	.word	0x00000001
        /*0034*/ 	.byte	0x90, 0x0d, 0x00, 0x00, 0x01, 0x00, 0x00, 0x00, 0x80, 0x61, 0x00, 0x00, 0x01, 0x00, 0x00, 0x00
        /*0044*/ 	.byte	0xf0, 0x6d, 0x00, 0x00


	//----- nvinfo : EIATTR_MERCURY_ISA_VERSION
	.align		4
.L_27:
        /*0048*/ 	.byte	0x03, 0x5f
        /*004a*/ 	.short	0x0101


	//----- nvinfo : EIATTR_INT_WARP_WIDE_INSTR_OFFSETS
	.align		4
        /*004c*/ 	.byte	0x04, 0x31
        /*004e*/ 	.short	(.L_29 - .L_28)


	//   ....[0]....
.L_28:
        /*0050*/ 	.word	0x00000510


	//   ....[1]....
        /*0054*/ 	.word	0x00000540


	//   ....[2]....
        /*0058*/ 	.word	0x00000580


	//   ....[3]....
        /*005c*/ 	.word	0x000006b0


	//   ....[4]....
        /*0060*/ 	.word	0x000006c0


	//   ....[5]....
        /*0064*/ 	.word	0x000006d0


	//   ....[6]....
        /*0068*/ 	.word	0x00000770


	//   ....[7]....
        /*006c*/ 	.word	0x000007b0


	//   ....[8]....
        /*0070*/ 	.word	0x00001e00


	//----- nvinfo : EIATTR_COOP_GROUP_MASK_REGIDS
	.align		4
.L_29:
        /*0074*/ 	.byte	0x04, 0x29
        /*0076*/ 	.short	(.L_31 - .L_30)


	//   ....[0]....
.L_30:
        /*0078*/ 	.word	0xffffffff


	//   ....[1]....
        /*007c*/ 	.word	0xffffffff


	//   ....[2]....
        /*0080*/ 	.word	0xffffffff


	//   ....[3]....
        /*0084*/ 	.word	0xffffffff


	//   ....[4]....
        /*0088*/ 	.word	0xffffffff


	//   ....[5]....
        /*008c*/ 	.word	0xffffffff


	//   ....[6]....
        /*0090*/ 	.word	0xffffffff


	//----- nvinfo : EIATTR_COOP_GROUP_INSTR_OFFSETS
	.align		4
.L_31:
        /*0094*/ 	.byte	0x04, 0x28
        /*0096*/ 	.short	(.L_33 - .L_32)


	//   ....[0]....
.L_32:
        /*0098*/ 	.word	0x00000070


	//   ....[1]....
        /*009c*/ 	.word	0x00000080


	//   ....[2]....
        /*00a0*/ 	.word	0x00000140


	//   ....[3]....
        /*00a4*/ 	.word	0x000002d0


	//   ....[4]....
        /*00a8*/ 	.word	0x00000310


	//   ....[5]....
        /*00ac*/ 	.word	0x000006f0


	//   ....[6]....
        /*00b0*/ 	.word	0x00000930


	//----- nvinfo : EIATTR_REG_RECONFIG
	.align		4
.L_33:
        /*00b4*/ 	.byte	0x01, 0x54
	.zero		2


	//----- nvinfo : EIATTR_SYSCALL_OFFSETS
	.align		4
        /*00b8*/ 	.byte	0x04, 0x46
        /*00ba*/ 	.short	(.L_35 - .L_34)


	//   ....[0]....
.L_34:
        /*00bc*/ 	.word	0x00001840


	//----- nvinfo : EIATTR_MBARRIER_INSTR_OFFSETS
	.align		4
.L_35:
        /*00c0*/ 	.byte	0x04, 0x39
        /*00c2*/ 	.short	(.L_37 - .L_36)


	//   ....[0]....
.L_36:
        /*00c4*/ 	.word	0x00000260
        /*00c8*/ 	.word	0x000000ff
        /*00cc*/ 	.word	0x00000000
        /*00d0*/ 	.short	0x0100
        /*00d2*/ 	.byte	0x08
	.zero		1


	//   ....[1]....
        /*00d4*/ 	.word	0x00000270
        /*00d8*/ 	.word	0x000000ff
        /*00dc*/ 	.word	0x00000018
        /*00e0*/ 	.short	0x0100
        /*00e2*/ 	.byte	0x08
	.zero		1


	//   ....[2]....
        /*00e4*/ 	.word	0x00000280
        /*00e8*/ 	.word	0x000000ff
        /*00ec*/ 	.word	0x00000008
        /*00f0*/ 	.short	0x0100
        /*00f2*/ 	.byte	0x08
	.zero		1


	//   ....[3]....
        /*00f4*/ 	.word	0x00000290
        /*00f8*/ 	.word	0x000000ff
        /*00fc*/ 	.word	0x00000020
        /*0100*/ 	.short	0x0100
        /*0102*/ 	.byte	0x08
	.zero		1


	//   ....[4]....
        /*0104*/ 	.word	0x000002a0
        /*0108*/ 	.word	0x000000ff
        /*010c*/ 	.word	0x00000010
        /*0110*/ 	.short	0x0100
        /*0112*/ 	.byte	0x08
	.zero		1


	//   ....[5]....
        /*0114*/ 	.word	0x000002b0
        /*0118*/ 	.word	0x000000ff
        /*011c*/ 	.word	0x00000028
        /*0120*/ 	.short	0x0100
        /*0122*/ 	.byte	0x08
	.zero		1


	//   ....[6]....
        /*0124*/ 	.word	0x000007e0
        /*0128*/ 	.word	0x000000ff
        /*012c*/ 	.word	0x00000060
        /*0130*/ 	.short	0x0100
        /*0132*/ 	.byte	0x08
	.zero		1


	//   ....[7]....
        /*0134*/ 	.word	0x00000870
        /*0138*/ 	.word	0x000000ff
        /*013c*/ 	.word	0x00000068
        /*0140*/ 	.short	0x0100
        /*0142*/ 	.byte	0x08
	.zero		1


	//   ....[8]....
        /*0144*/ 	.word	0x000008b0
        /*0148*/ 	.word	0x000000ff
        /*014c*/ 	.word	0x00000040
        /*0150*/ 	.short	0x0100
        /*0152*/ 	.byte	0x09
	.zero		1


	//   ....[9]....
        /*0154*/ 	.word	0x000008c0
        /*0158*/ 	.word	0x000000ff
        /*015c*/ 	.word	0x00000048
        /*0160*/ 	.short	0x0100
        /*0162*/ 	.byte	0x09
	.zero		1


	//   ....[10]....
        /*0164*/ 	.word	0x000008d0
        /*0168*/ 	.word	0x000000ff
        /*016c*/ 	.word	0x00000050
        /*0170*/ 	.short	0x0100
        /*0172*/ 	.byte	0x09
	.zero		1


	//   ....[11]....
        /*0174*/ 	.word	0x000008e0
        /*0178*/ 	.word	0x000000ff
        /*017c*/ 	.word	0x00000058
        /*0180*/ 	.short	0x0100
        /*0182*/ 	.byte	0x09
	.zero		1


	//   ....[12]....
        /*0184*/ 	.word	0x00001720
        /*0188*/ 	.word	0x0000005f
        /*018c*/ 	.word	0x00000000
        /*0190*/ 	.short	0x010a
        /*0192*/ 	.byte	0x2a
	.zero		1


	//   ....[13]....
        /*0194*/ 	.word	0x000018c0
        /*0198*/ 	.word	0x00000003
        /*019c*/ 	.word	0x00000000
        /*01a0*/ 	.short	0x010a
        /*01a2*/ 	.byte	0x3f
	.zero		1


	//   ....[14]....
        /*01a4*/ 	.word	0x00001900
        /*01a8*/ 	.word	0x00000003
        /*01ac*/ 	.word	0x00000000
        /*01b0*/ 	.short	0x010a
        /*01b2*/ 	.byte	0x3f
	.zero		1


	//   ....[15]....
        /*01b4*/ 	.word	0x00001b00
        /*01b8*/ 	.word	0x000000ff
        /*01bc*/ 	.word	0x00000000
        /*01c0*/ 	.short	0x010a
        /*01c2*/ 	.byte	0x04
	.zero		1


	//   ....[16]....
        /*01c4*/ 	.word	0x00001b40
        /*01c8*/ 	.word	0x000000ff
        /*01cc*/ 	.word	0x00000000
        /*01d0*/ 	.short	0x010a
        /*01d2*/ 	.byte	0x04
	.zero		1


	//   ....[17]....
        /*01d4*/ 	.word	0x00001ca0
        /*01d8*/ 	.word	0x00000005
        /*01dc*/ 	.word	0x00000000
        /*01e0*/ 	.short	0x0101
        /*01e2*/ 	.byte	0x3f
	.zero		1


	//   ....[18]....
        /*01e4*/ 	.word	0x00001da0
        /*01e8*/ 	.word	0x00000060
        /*01ec*/ 	.word	0x00000000
        /*01f0*/ 	.short	0x0101
        /*01f2*/ 	.byte	0x2f
	.zero		1


	//   ....[19]....
        /*01f4*/ 	.word	0x00001ea0
        /*01f8*/ 	.word	0x00000003
        /*01fc*/ 	.word	0x00000000
        /*0200*/ 	.short	0x0101
        /*0202*/ 	.byte	0x3f
	.zero		1


	//   ....[20]....
        /*0204*/ 	.word	0x00001f60
        /*0208*/ 	.word	0x0000005f
        /*020c*/ 	.word	0x00000010
        /*0210*/ 	.short	0x010a
        /*0212*/ 	.byte	0x2a
	.zero		1


	//   ....[21]....
        /*0214*/ 	.word	0x000061a0
        /*0218*/ 	.word	0x00000062
        /*021c*/ 	.word	0x00000000
        /*0220*/ 	.short	0x0101
        /*0222*/ 	.byte	0x2f
	.zero		1


	//   ....[22]....
        /*0224*/ 	.word	0x00006b40
        /*0228*/ 	.word	0x0000000e
        /*022c*/ 	.word	0x00000018
        /*0230*/ 	.short	0x010a
        /*0232*/ 	.byte	0x3f
	.zero		1


	//   ....[23]....
        /*0234*/ 	.word	0x00006f00
        /*0238*/ 	.word	0x00000005
        /*023c*/ 	.word	0x00000068
        /*0240*/ 	.short	0x0101
        /*0242*/ 	.byte	0x3f
	.zero		1


	//   ....[24]....
        /*0244*/ 	.word	0x00007690
        /*0248*/ 	.word	0x00000009
        /*024c*/ 	.word	0x00000000
        /*0250*/ 	.short	0x010a
        /*0252*/ 	.byte	0x3f
	.zero		1


	//   ....[25]....
        /*0254*/ 	.word	0x00007710
        /*0258*/ 	.word	0x00000006
        /*025c*/ 	.word	0x00000000
        /*0260*/ 	.short	0x010a
        /*0262*/ 	.byte	0x3f
	.zero		1


	//   ....[26]....
        /*0264*/ 	.word	0x000077a0
        /*0268*/ 	.word	0x00000003
        /*026c*/ 	.word	0x00000000
        /*0270*/ 	.short	0x010a
        /*0272*/ 	.byte	0x3f
	.zero		1


	//   ....[27]....
        /*0274*/ 	.word	0x00007800
        /*0278*/ 	.word	0x00000061
        /*027c*/ 	.word	0x00000000
        /*0280*/ 	.short	0x010a
        /*0282*/ 	.byte	0x3f
	.zero		1


	//   ....[28]....
        /*0284*/ 	.word	0x00007850
        /*0288*/ 	.word	0x00000003
        /*028c*/ 	.word	0x00000000
        /*0290*/ 	.short	0x010a
        /*0292*/ 	.byte	0x3f
	.zero		1


	//   ....[29]....
        /*0294*/ 	.word	0x000078b0
        /*0298*/ 	.word	0x00000005
        /*029c*/ 	.word	0x00000000
        /*02a0*/ 	.short	0x010a
        /*02a2*/ 	.byte	0x3f
	.zero		1


	//   ....[30]....
        /*02a4*/ 	.word	0x00007900
        /*02a8*/ 	.word	0x00000061
        /*02ac*/ 	.word	0x00000010
        /*02b0*/ 	.short	0x010a
        /*02b2*/ 	.byte	0x3f
	.zero		1


	//   ....[31]....
        /*02b4*/ 	.word	0x000079d0
        /*02b8*/ 	.word	0x0000000e
        /*02bc*/ 	.word	0x00000018
        /*02c0*/ 	.short	0x010a
        /*02c2*/ 	.byte	0x3f
	.zero		1


	//   ....[32]....
        /*02c4*/ 	.word	0x00007aa0
        /*02c8*/ 	.word	0x00000009
        /*02cc*/ 	.word	0x00000000
        /*02d0*/ 	.short	0x010a
        /*02d2*/ 	.byte	0x3f
	.zero		1


	//   ....[33]....
        /*02d4*/ 	.word	0x00007af0
        /*02d8*/ 	.word	0x00000006
        /*02dc*/ 	.word	0x00000000
        /*02e0*/ 	.short	0x010a
        /*02e2*/ 	.byte	0x3f
	.zero		1


	//----- nvinfo : EIATTR_NUM_MBARRIERS
	.align		4
.L_37:
        /*02e4*/ 	.byte	0x03, 0x38
        /*02e6*/ 	.short	0x000c


	//----- nvinfo : EIATTR_EXIT_INSTR_OFFSETS
	.align		4
        /*02e8*/ 	.byte	0x04, 0x1c
        /*02ea*/ 	.short	(.L_39 - .L_38)


	//   ....[0]....
.L_38:
        /*02ec*/ 	.word	0x000013d0


	//   ....[1]....
        /*02f0*/ 	.word	0x00001430


	//   ....[2]....
        /*02f4*/ 	.word	0x00006830


	//   ....[3]....
        /*02f8*/ 	.word	0x00006860


	//   ....[4]....
        /*02fc*/ 	.word	0x000077f0


	//----- nvinfo : EIATTR_MAX_THREADS
	.align		4
.L_39:
        /*0300*/ 	.byte	0x04, 0x05
        /*0302*/ 	.short	(.L_41 - .L_40)
.L_40:
        /*0304*/ 	.word	0x00000180
        /*0308*/ 	.word	0x00000001
        /*030c*/ 	.word	0x00000001


	//----- nvinfo : EIATTR_CRS_STACK_SIZE
	.align		4
.L_41:
        /*0310*/ 	.byte	0x04, 0x1e
        /*0312*/ 	.short	(.L_43 - .L_42)
.L_42:
        /*0314*/ 	.word	0x00000000


	//----- nvinfo : EIATTR_CBANK_PARAM_SIZE
	.align		4
.L_43:
        /*0318*/ 	.byte	0x03, 0x19
        /*031a*/ 	.short	0x0470


	//----- nvinfo : EIATTR_PARAM_CBANK
	.align		4
        /*031c*/ 	.byte	0x04, 0x0a
        /*031e*/ 	.short	(.L_45 - .L_44)
	.align		4
.L_44:
        /*0320*/ 	.word	index@(.nv.constant0._ZN7cutlass13device_kernelINS_4gemm6kernel13GemmUniversalIN4cute5tupleIJiiiiEEENS1_10collective13CollectiveMmaINS1_34MainloopSm90TmaGmmaWarpSpecializedILi3ENS5_IJNS4_1CILi2EEENSA_ILi1EEESC_EEENS1_32KernelTmaWarpSpecializedPingpongEEENS5_IJNSA_ILi64EEENSA_ILi128EEENSA_ILi32EEEEEENS_10bfloat16_tENS5_IJlSC_lEEESK_SL_NS4_8TiledMMAINS4_8MMA_AtomIJNS4_4SM904GMMA28MMA_64x128x16_F32BF16BF16_SSILNSP_5MajorE0ELSR_0ELNSP_7ScaleInE1ELSS_1EEEEEENS4_6LayoutINS5_IJSC_SC_SC_EEENS5_IJNSA_ILi0EEESX_SX_EEEEENS5_IJNS4_10UnderscoreES10_S10_EEEEENS4_13SM90_TMA_LOADENS4_14ComposedLayoutINS4_7SwizzleILi2ELi4ELi3EEENS4_18smem_ptr_flag_bitsILi16EEENSV_INS5_IJNSA_ILi8EEESI_EEENS5_IJSI_SC_EEEEEEEvNS4_8identityENS4_23SM90_TMA_LOAD_MULTICASTES1D_vS1E_EENS_8epilogue10collective6detail29Sm90TmaWarpSpecializedAdapterINS1I_15DefaultEpilogueISK_SL_SL_NS1H_6thread17LinearCombinationISK_Li1EffLNS1M_9ScaleType4KindE0ELNS_15FloatRoundStyleE2ESK_EENS1_15EpilogueDefaultEEEEEvvEEEEvNT_6ParamsE)
        /*0324*/ 	.short	0x0210
        /*0326*/ 	.short	0x0470


	//----- nvinfo : EIATTR_SW_WAR
	.align		4
.L_45:
        /*0328*/ 	.byte	0x04, 0x36
        /*032a*/ 	.short	(.L_47 - .L_46)
.L_46:
        /*032c*/ 	.word	0x00000008
.L_47:


//--------------------- .nv.callgraph             --------------------------
	.section	.nv.callgraph,"",@"SHT_CUDA_CALLGRAPH"
	.align	4
	.sectionentsize	8
	.align		4
        /*0000*/ 	.word	0x00000000
	.align		4
        /*0004*/ 	.word	0xffffffff
	.align		4
        /*0008*/ 	.word	index@(_ZN7cutlass13device_kernelINS_4gemm6kernel13GemmUniversalIN4cute5tupleIJiiiiEEENS1_10collective13CollectiveMmaINS1_34MainloopSm90TmaGmmaWarpSpecializedILi3ENS5_IJNS4_1CILi2EEENSA_ILi1EEESC_EEENS1_32KernelTmaWarpSpecializedPingpongEEENS5_IJNSA_ILi64EEENSA_ILi128EEENSA_ILi32EEEEEENS_10bfloat16_tENS5_IJlSC_lEEESK_SL_NS4_8TiledMMAINS4_8MMA_AtomIJNS4_4SM904GMMA28MMA_64x128x16_F32BF16BF16_SSILNSP_5MajorE0ELSR_0ELNSP_7ScaleInE1ELSS_1EEEEEENS4_6LayoutINS5_IJSC_SC_SC_EEENS5_IJNSA_ILi0EEESX_SX_EEEEENS5_IJNS4_10UnderscoreES10_S10_EEEEENS4_13SM90_TMA_LOADENS4_14ComposedLayoutINS4_7SwizzleILi2ELi4ELi3EEENS4_18smem_ptr_flag_bitsILi16EEENSV_INS5_IJNSA_ILi8EEESI_EEENS5_IJSI_SC_EEEEEEEvNS4_8identityENS4_23SM90_TMA_LOAD_MULTICASTES1D_vS1E_EENS_8epilogue10collective6detail29Sm90TmaWarpSpecializedAdapterINS1I_15DefaultEpilogueISK_SL_SL_NS1H_6thread17LinearCombinationISK_Li1EffLNS1M_9ScaleType4KindE0ELNS_15FloatRoundStyleE2ESK_EENS1_15EpilogueDefaultEEEEEvvEEEEvNT_6ParamsE)
	.align		4
        /*000c*/ 	.word	index@(__assertfail)
	.align		4
        /*0010*/ 	.word	0x00000000
	.align		4
        /*0014*/ 	.word	0xfffffffe
	.align		4
        /*0018*/ 	.word	0x00000000
	.align		4
        /*001c*/ 	.word	0xfffffffd
	.align		4
        /*0020*/ 	.word	0x00000000
	.align		4
        /*0024*/ 	.word	0xfffffffc


//--------------------- .nv.constant4             --------------------------
	.section	.nv.constant4,"a",@progbits
	.align	8
	.align		8
.nv.constant4:
        /*0000*/ 	.dword	__assertfail
	.align		8
        /*0008*/ 	.dword	__unnamed_1
	.align		8
        /*0010*/ 	.dword	_ZN39_INTERNAL_2445878f_4_k_cu_c245abe0_37184cuda3std3__45__cpo5beginE
	.align		8
        /*0018*/ 	.dword	_ZN39_INTERNAL_2445878f_4_k_cu_c245abe0_37184cuda3std3__45__cpo3endE
	.align		8
        /*0020*/ 	.dword	_ZN39_INTERNAL_2445878f_4_k_cu_c245abe0_37184cuda3std3__45__cpo6cbeginE
	.align		8
        /*0028*/ 	.dword	_ZN39_INTERNAL_2445878f_4_k_cu_c245abe0_37184cuda3std3__45__cpo4cendE
	.align		8
        /*0030*/ 	.dword	_ZN39_INTERNAL_2445878f_4_k_cu_c245abe0_37184cuda3std3__441_GLOBAL__N__2445878f_4_k_cu_c245abe0_37186ignoreE
	.align		8
        /*0038*/ 	.dword	_ZN39_INTERNAL_2445878f_4_k_cu_c245abe0_37184cuda3std3__419piecewise_constructE
	.align		8
        /*0040*/ 	.dword	_ZN39_INTERNAL_2445878f_4_k_cu_c245abe0_37184cuda3std3__48in_placeE
	.align		8
        /*0048*/ 	.dword	_ZN39_INTERNAL_2445878f_4_k_cu_c245abe0_37184cuda3std6ranges3__45__cpo4swapE
	.align		8
        /*0050*/ 	.dword	_ZN39_INTERNAL_2445878f_4_k_cu_c245abe0_37184cuda3std6ranges3__45__cpo9iter_moveE
	.align		8
        /*0058*/ 	.dword	_ZN39_INTERNAL_2445878f_4_k_cu_c245abe0_37184cute7productE
	.align		8
        /*0060*/ 	.dword	_ZN39_INTERNAL_2445878f_4_k_cu_c245abe0_37184cute1_E
	.align		8
        /*0068*/ 	.dword	$str$22
	.align		8
        /*0070*/ 	.dword	$str$23


//--------------------- .text._ZN7cutlass13device_kernelINS_4gemm6kernel13GemmUniversalIN4cute5tupleIJiiiiEEENS1_10collective13CollectiveMmaINS1_34MainloopSm90TmaGmmaWarpSpecializedILi3ENS5_IJNS4_1CILi2EEENSA_ILi1EEESC_EEENS1_32KernelTmaWarpSpecializedPingpongEEENS5_IJNSA_ILi64EEENSA_ILi128EEENSA_ILi32EEEEEENS_10bfloat16_tENS5_IJlSC_lEEESK_SL_NS4_8TiledMMAINS4_8MMA_AtomIJNS4_4SM904GMMA28MMA_64x128x16_F32BF16BF16_SSILNSP_5MajorE0ELSR_0ELNSP_7ScaleInE1ELSS_1EEEEEENS4_6LayoutINS5_IJSC_SC_SC_EEENS5_IJNSA_ILi0EEESX_SX_EEEEENS5_IJNS4_10UnderscoreES10_S10_EEEEENS4_13SM90_TMA_LOADENS4_14ComposedLayoutINS4_7SwizzleILi2ELi4ELi3EEENS4_18smem_ptr_flag_bitsILi16EEENSV_INS5_IJNSA_ILi8EEESI_EEENS5_IJSI_SC_EEEEEEEvNS4_8identityENS4_23SM90_TMA_LOAD_MULTICASTES1D_vS1E_EENS_8epilogue10collective6detail29Sm90TmaWarpSpecializedAdapterINS1I_15DefaultEpilogueISK_SL_SL_NS1H_6thread17LinearCombinationISK_Li1EffLNS1M_9ScaleType4KindE0ELNS_15FloatRoundStyleE2ESK_EENS1_15EpilogueDefaultEEEEEvvEEEEvNT_6ParamsE --------------------------
	.section	.text._ZN7cutlass13device_kernelINS_4gemm6kernel13GemmUniversalIN4cute5tupleIJiiiiEEENS1_10collective13CollectiveMmaINS1_34MainloopSm90TmaGmmaWarpSpecializedILi3ENS5_IJNS4_1CILi2EEENSA_ILi1EEESC_EEENS1_32KernelTmaWarpSpecializedPingpongEEENS5_IJNSA_ILi64EEENSA_ILi128EEENSA_ILi32EEEEEENS_10bfloat16_tENS5_IJlSC_lEEESK_SL_NS4_8TiledMMAINS4_8MMA_AtomIJNS4_4SM904GMMA28MMA_64x128x16_F32BF16BF16_SSILNSP_5MajorE0ELSR_0ELNSP_7ScaleInE1ELSS_1EEEEEENS4_6LayoutINS5_IJSC_SC_SC_EEENS5_IJNSA_ILi0EEESX_SX_EEEEENS5_IJNS4_10UnderscoreES10_S10_EEEEENS4_13SM90_TMA_LOADENS4_14ComposedLayoutINS4_7SwizzleILi2ELi4ELi3EEENS4_18smem_ptr_flag_bitsILi16EEENSV_INS5_IJNSA_ILi8EEESI_EEENS5_IJSI_SC_EEEEEEEvNS4_8identityENS4_23SM90_TMA_LOAD_MULTICASTES1D_vS1E_EENS_8epilogue10collective6detail29Sm90TmaWarpSpecializedAdapterINS1I_15DefaultEpilogueISK_SL_SL_NS1H_6thread17LinearCombinationISK_Li1EffLNS1M_9ScaleType4KindE0ELNS_15FloatRoundStyleE2ESK_EENS1_15EpilogueDefaultEEEEEvvEEEEvNT_6ParamsE,"ax",@progbits
	.align	128
.text._ZN7cutlass13device_kernelINS_4gemm6kernel13GemmUniversalIN4cute5tupleIJiiiiEEENS1_10collective13CollectiveMmaINS1_34MainloopSm90TmaGmmaWarpSpecializedILi3ENS5_IJNS4_1CILi2EEENSA_ILi1EEESC_EEENS1_32KernelTmaWarpSpecializedPingpongEEENS5_IJNSA_ILi64EEENSA_ILi128EEENSA_ILi32EEEEEENS_10bfloat16_tENS5_IJlSC_lEEESK_SL_NS4_8TiledMMAINS4_8MMA_AtomIJNS4_4SM904GMMA28MMA_64x128x16_F32BF16BF16_SSILNSP_5MajorE0ELSR_0ELNSP_7ScaleInE1ELSS_1EEEEEENS4_6LayoutINS5_IJSC_SC_SC_EEENS5_IJNSA_ILi0EEESX_SX_EEEEENS5_IJNS4_10UnderscoreES10_S10_EEEEENS4_13SM90_TMA_LOADENS4_14ComposedLayoutINS4_7SwizzleILi2ELi4ELi3EEENS4_18smem_ptr_flag_bitsILi16EEENSV_INS5_IJNSA_ILi8EEESI_EEENS5_IJSI_SC_EEEEEEEvNS4_8identityENS4_23SM90_TMA_LOAD_MULTICASTES1D_vS1E_EENS_8epilogue10collective6detail29Sm90TmaWarpSpecializedAdapterINS1I_15DefaultEpilogueISK_SL_SL_NS1H_6thread17LinearCombinationISK_Li1EffLNS1M_9ScaleType4KindE0ELNS_15FloatRoundStyleE2ESK_EENS1_15EpilogueDefaultEEEEEvvEEEEvNT_6ParamsE:
        .type           _ZN7cutlass13device_kernelINS_4gemm6kernel13GemmUniversalIN4cute5tupleIJiiiiEEENS1_10collective13CollectiveMmaINS1_34MainloopSm90TmaGmmaWarpSpecializedILi3ENS5_IJNS4_1CILi2EEENSA_ILi1EEESC_EEENS1_32KernelTmaWarpSpecializedPingpongEEENS5_IJNSA_ILi64EEENSA_ILi128EEENSA_ILi32EEEEEENS_10bfloat16_tENS5_IJlSC_lEEESK_SL_NS4_8TiledMMAINS4_8MMA_AtomIJNS4_4SM904GMMA28MMA_64x128x16_F32BF16BF16_SSILNSP_5MajorE0ELSR_0ELNSP_7ScaleInE1ELSS_1EEEEEENS4_6LayoutINS5_IJSC_SC_SC_EEENS5_IJNSA_ILi0EEESX_SX_EEEEENS5_IJNS4_10UnderscoreES10_S10_EEEEENS4_13SM90_TMA_LOADENS4_14ComposedLayoutINS4_7SwizzleILi2ELi4ELi3EEENS4_18smem_ptr_flag_bitsILi16EEENSV_INS5_IJNSA_ILi8EEESI_EEENS5_IJSI_SC_EEEEEEEvNS4_8identityENS4_23SM90_TMA_LOAD_MULTICASTES1D_vS1E_EENS_8epilogue10collective6detail29Sm90TmaWarpSpecializedAdapterINS1I_15DefaultEpilogueISK_SL_SL_NS1H_6thread17LinearCombinationISK_Li1EffLNS1M_9ScaleType4KindE0ELNS_15FloatRoundStyleE2ESK_EENS1_15EpilogueDefaultEEEEEvvEEEEvNT_6ParamsE,@function
        .size           _ZN7cutlass13device_kernelINS_4gemm6kernel13GemmUniversalIN4cute5tupleIJiiiiEEENS1_10collective13CollectiveMmaINS1_34MainloopSm90TmaGmmaWarpSpecializedILi3ENS5_IJNS4_1CILi2EEENSA_ILi1EEESC_EEENS1_32KernelTmaWarpSpecializedPingpongEEENS5_IJNSA_ILi64EEENSA_ILi128EEENSA_ILi32EEEEEENS_10bfloat16_tENS5_IJlSC_lEEESK_SL_NS4_8TiledMMAINS4_8MMA_AtomIJNS4_4SM904GMMA28MMA_64x128x16_F32BF16BF16_SSILNSP_5MajorE0ELSR_0ELNSP_7ScaleInE1ELSS_1EEEEEENS4_6LayoutINS5_IJSC_SC_SC_EEENS5_IJNSA_ILi0EEESX_SX_EEEEENS5_IJNS4_10UnderscoreES10_S10_EEEEENS4_13SM90_TMA_LOADENS4_14ComposedLayoutINS4_7SwizzleILi2ELi4ELi3EEENS4_18smem_ptr_flag_bitsILi16EEENSV_INS5_IJNSA_ILi8EEESI_EEENS5_IJSI_SC_EEEEEEEvNS4_8identityENS4_23SM90_TMA_LOAD_MULTICASTES1D_vS1E_EENS_8epilogue10collective6detail29Sm90TmaWarpSpecializedAdapterINS1I_15DefaultEpilogueISK_SL_SL_NS1H_6thread17LinearCombinationISK_Li1EffLNS1M_9ScaleType4KindE0ELNS_15FloatRoundStyleE2ESK_EENS1_15EpilogueDefaultEEEEEvvEEEEvNT_6ParamsE,(.L_x_199 - _ZN7cutlass13device_kernelINS_4gemm6kernel13GemmUniversalIN4cute5tupleIJiiiiEEENS1_10collective13CollectiveMmaINS1_34MainloopSm90TmaGmmaWarpSpecializedILi3ENS5_IJNS4_1CILi2EEENSA_ILi1EEESC_EEENS1_32KernelTmaWarpSpecializedPingpongEEENS5_IJNSA_ILi64EEENSA_ILi128EEENSA_ILi32EEEEEENS_10bfloat16_tENS5_IJlSC_lEEESK_SL_NS4_8TiledMMAINS4_8MMA_AtomIJNS4_4SM904GMMA28MMA_64x128x16_F32BF16BF16_SSILNSP_5MajorE0ELSR_0ELNSP_7ScaleInE1ELSS_1EEEEEENS4_6LayoutINS5_IJSC_SC_SC_EEENS5_IJNSA_ILi0EEESX_SX_EEEEENS5_IJNS4_10UnderscoreES10_S10_EEEEENS4_13SM90_TMA_LOADENS4_14ComposedLayoutINS4_7SwizzleILi2ELi4ELi3EEENS4_18smem_ptr_flag_bitsILi16EEENSV_INS5_IJNSA_ILi8EEESI_EEENS5_IJSI_SC_EEEEEEEvNS4_8identityENS4_23SM90_TMA_LOAD_MULTICASTES1D_vS1E_EENS_8epilogue10collective6detail29Sm90TmaWarpSpecializedAdapterINS1I_15DefaultEpilogueISK_SL_SL_NS1H_6thread17LinearCombinationISK_Li1EffLNS1M_9ScaleType4KindE0ELNS_15FloatRoundStyleE2ESK_EENS1_15EpilogueDefaultEEEEEvvEEEEvNT_6ParamsE)
        .other          _ZN7cutlass13device_kernelINS_4gemm6kernel13GemmUniversalIN4cute5tupleIJiiiiEEENS1_10collective13CollectiveMmaINS1_34MainloopSm90TmaGmmaWarpSpecializedILi3ENS5_IJNS4_1CILi2EEENSA_ILi1EEESC_EEENS1_32KernelTmaWarpSpecializedPingpongEEENS5_IJNSA_ILi64EEENSA_ILi128EEENSA_ILi32EEEEEENS_10bfloat16_tENS5_IJlSC_lEEESK_SL_NS4_8TiledMMAINS4_8MMA_AtomIJNS4_4SM904GMMA28MMA_64x128x16_F32BF16BF16_SSILNSP_5MajorE0ELSR_0ELNSP_7ScaleInE1ELSS_1EEEEEENS4_6LayoutINS5_IJSC_SC_SC_EEENS5_IJNSA_ILi0EEESX_SX_EEEEENS5_IJNS4_10UnderscoreES10_S10_EEEEENS4_13SM90_TMA_LOADENS4_14ComposedLayoutINS4_7SwizzleILi2ELi4ELi3EEENS4_18smem_ptr_flag_bitsILi16EEENSV_INS5_IJNSA_ILi8EEESI_EEENS5_IJSI_SC_EEEEEEEvNS4_8identityENS4_23SM90_TMA_LOAD_MULTICASTES1D_vS1E_EENS_8epilogue10collective6detail29Sm90TmaWarpSpecializedAdapterINS1I_15DefaultEpilogueISK_SL_SL_NS1H_6thread17LinearCombinationISK_Li1EffLNS1M_9ScaleType4KindE0ELNS_15FloatRoundStyleE2ESK_EENS1_15EpilogueDefaultEEEEEvvEEEEvNT_6ParamsE,@"STO_CUDA_ENTRY STV_DEFAULT"
_ZN7cutlass13device_kernelINS_4gemm6kernel13GemmUniversalIN4cute5tupleIJiiiiEEENS1_10collective13CollectiveMmaINS1_34MainloopSm90TmaGmmaWarpSpecializedILi3ENS5_IJNS4_1CILi2EEENSA_ILi1EEESC_EEENS1_32KernelTmaWarpSpecializedPingpongEEENS5_IJNSA_ILi64EEENSA_ILi128EEENSA_ILi32EEEEEENS_10bfloat16_tENS5_IJlSC_lEEESK_SL_NS4_8TiledMMAINS4_8MMA_AtomIJNS4_4SM904GMMA28MMA_64x128x16_F32BF16BF16_SSILNSP_5MajorE0ELSR_0ELNSP_7ScaleInE1ELSS_1EEEEEENS4_6LayoutINS5_IJSC_SC_SC_EEENS5_IJNSA_ILi0EEESX_SX_EEEEENS5_IJNS4_10UnderscoreES10_S10_EEEEENS4_13SM90_TMA_LOADENS4_14ComposedLayoutINS4_7SwizzleILi2ELi4ELi3EEENS4_18smem_ptr_flag_bitsILi16EEENSV_INS5_IJNSA_ILi8EEESI_EEENS5_IJSI_SC_EEEEEEEvNS4_8identityENS4_23SM90_TMA_LOAD_MULTICASTES1D_vS1E_EENS_8epilogue10collective6detail29Sm90TmaWarpSpecializedAdapterINS1I_15DefaultEpilogueISK_SL_SL_NS1H_6thread17LinearCombinationISK_Li1EffLNS1M_9ScaleType4KindE0ELNS_15FloatRoundStyleE2ESK_EENS1_15EpilogueDefaultEEEEEvvEEEEvNT_6ParamsE:
[----:B------:R-:W0:Y:S02]  /*0000*/  LDC R1, c[0x0][0x28] ;  /* 0x00000a00ff017b82 */ /* 0x000e240000000800 */
[----:B0-----:R-:W-:Y:S01]  /*0010*/  VIADD R1, R1, 0xfffffff8 ;  /* 0xfffffff801017836 */ /* 0x001fe20000000000 */
[----:B------:R-:W0:Y:S01]  /*0020*/  S2R R4, SR_TID.X ;  /* 0x0000000000047919 */ /* 0x000e220000002100 */
[----:B------:R-:W-:Y:S01]  /*0030*/  ELECT P0, URZ, PT ;  /* 0x00000000003f782f */ /* 0x000fe20003800000 */
[----:B------:R-:W-:Y:S01]  /*0040*/  BSSY B0, `(.L_x_0) ;  /* 0x000000f000007945 */ /* 0x000fe20003800000 */
[--C-:B0-----:R-:W-:Y:S02]  /*0050*/  SHF.R.U32.HI R2, RZ, 0x5, R4.reuse ;  /* 0x00000005ff027819 */ /* 0x101fe40000011604 */
[----:B------:R-:W-:-:S03]  /*0060*/  SHF.R.U32.HI R7, RZ, 0x7, R4 ;  /* 0x00000007ff077819 */ /* 0x000fc60000011604 */
[----:B------:R-:W0:Y:S04]  /*0070*/  SHFL.IDX PT, R5, R2, RZ, 0x1f ;  /* 0x00001fff02057589 */ /* 0x000e2800000e0000 */
[----:B------:R1:W2:Y:S01]  /*0080*/  SHFL.IDX PT, R10, R7, RZ, 0x1f ;  /* 0x00001fff070a7589 */ /* 0x0002a200000e0000 */
[----:B0-----:R-:W-:-:S13]  /*0090*/  ISETP.NE.OR P0, PT, R5, RZ, !P0 ;  /* 0x000000ff0500720c */ /* 0x001fda0004705670 */
[----:B-12---:R-:W-:Y:S05]  /*00a0*/  @P0 BRA `(.L_x_1) ;  /* 0x0000000000200947 */ /* 0x006fea0003800000 */
[----:B------:R-:W-:Y:S02]  /*00b0*/  ULDC.64 UR4, c[0x0][0x198] ;  /* 0x0000660000047ab9 */ /* 0x000fe40000000a00 */
[----:B------:R-:W-:Y:S02]  /*00c0*/  UIADD3 UR6, UP0, UR4, 0xf0, URZ ;  /* 0x000000f004067890 */ /* 0x000fe4000ff1e03f */
[----:B------:R-:W-:Y:S02]  /*00d0*/  UIADD3 UR4, UP1, UR4, 0x1f0, URZ ;  /* 0x000001f004047890 */ /* 0x000fe4000ff3e03f */
[----:B------:R-:W-:Y:S02]  /*00e0*/  UIADD3.X UR7, URZ, UR5, URZ, UP0, !UPT ;  /* 0x000000053f077290 */ /* 0x000fe400087fe43f */
[----:B------:R-:W-:-:S07]  /*00f0*/  UIADD3.X UR5, URZ, UR5, URZ, UP1, !UPT ;  /* 0x000000053f057290 */ /* 0x000fce0008ffe43f */
[----:B------:R0:W-:Y:S02]  /*0100*/  UTMACCTL.PF [UR6] ;  /* 0x00000000060079b9 */ /* 0x0001e40008040000 */
[----:B------:R0:W-:Y:S02]  /*0110*/  UTMACCTL.PF [UR4] ;  /* 0x00000000040079b9 */ /* 0x0001e40008040000 */
[----:B0-----:R-:W-:Y:S01]  /*0120*/  NOP ;  /* 0x0000000000007918 */ /* 0x001fe20000000000 */
.L_x_1:
[----:B------:R-:W-:Y:S05]  /*0130*/  BSYNC B0 ;  /* 0x0000000000007941 */ /* 0x000fea0003800000 */
.L_x_0:
[----:B------:R-:W0:Y:S01]  /*0140*/  SHFL.IDX PT, R8, R2, RZ, 0x1f ;  /* 0x00001fff02087589 */ /* 0x000e2200000e0000 */
[----:B------:R-:W-:-:S04]  /*0150*/  SHF.R.S32.HI R3, RZ, 0x1f, R4 ;  /* 0x0000001fff037819 */ /* 0x000fc80000011404 */
[----:B------:R-:W-:Y:S02]  /*0160*/  LEA.HI R3, R3, R4, RZ, 0x7 ;  /* 0x0000000403037211 */ /* 0x000fe400078f38ff */
[----:B0-----:R-:W-:-:S13]  /*0170*/  ISETP.NE.AND P0, PT, R8, RZ, PT ;  /* 0x000000ff0800720c */ /* 0x001fda0003f05270 */
[----:B------:R-:W-:Y:S05]  /*0180*/  @P0 BRA `(.L_x_2) ;  /* 0x0000000000500947 */ /* 0x000fea0003800000 */
[----:B------:R-:W0:Y:S01]  /*0190*/  S2UR UR8, SR_CgaCtaId ;  /* 0x00000000000879c3 */ /* 0x000e220000008800 */
[----:B------:R-:W-:Y:S01]  /*01a0*/  UMOV UR4, 0x400 ;  /* 0x0000040000047882 */ /* 0x000fe20000000000 */
[----:B------:R-:W-:Y:S01]  /*01b0*/  UMOV UR5, 0x1 ;  /* 0x0000000100057882 */ /* 0x000fe20000000000 */
[----:B------:R-:W-:Y:S01]  /*01c0*/  UMOV UR6, 0x2 ;  /* 0x0000000200067882 */ /* 0x000fe20000000000 */
[----:B------:R-:W-:Y:S01]  /*01d0*/  ELECT P0, URZ, PT ;  /* 0x00000000003f782f */ /* 0x000fe20003800000 */
[----:B------:R-:W-:-:S04]  /*01e0*/  UIADD3 UR6, -UR6, 0x100000, URZ ;  /* 0x0010000006067890 */ /* 0x000fc8000fffe13f */
[----:B------:R-:W-:Y:S02]  /*01f0*/  USHF.L.U32 UR7, UR6, 0xb, URZ ;  /* 0x0000000b06077899 */ /* 0x000fe4000800063f */
[----:B------:R-:W-:Y:S02]  /*0200*/  USHF.L.U32 UR6, UR6, 0x1, URZ ;  /* 0x0000000106067899 */ /* 0x000fe4000800063f */
[----:B0-----:R-:W-:Y:S02]  /*0210*/  ULEA UR8, UR8, UR4, 0x18 ;  /* 0x0000000408087291 */ /* 0x001fe4000f8ec03f */
[----:B------:R-:W-:-:S04]  /*0220*/  UIADD3 UR4, -UR5, 0x100000, URZ ;  /* 0x0010000005047890 */ /* 0x000fc8000fffe13f */
[----:B------:R-:W-:Y:S02]  /*0230*/  USHF.L.U32 UR5, UR4, 0xb, URZ ;  /* 0x0000000b04057899 */ /* 0x000fe4000800063f */
[----:B------:R-:W-:Y:S01]  /*0240*/  USHF.L.U32 UR4, UR4, 0x1, URZ ;  /* 0x0000000104047899 */ /* 0x000fe2000800063f */
[----:B------:R-:W0:Y:S11]  /*0250*/  FENCE.VIEW.ASYNC.S ;  /* 0x00000000000073c6 */ /* 0x000e360000000000 */
[----:B0-----:R0:W1:Y:S01]  /*0260*/  SYNCS.EXCH.64 URZ, [UR8], UR4 ;  /* 0x00000004083f75b2 */ /* 0x0010620008000100 */
[----:B------:R0:W2:Y:S01]  /*0270*/  SYNCS.EXCH.64 URZ, [UR8+0x18], UR6 ;  /* 0x00001806083f75b2 */ /* 0x0000a20008000100 */
[----:B------:R0:W3:Y:S01]  /*0280*/  SYNCS.EXCH.64 URZ, [UR8+0x8], UR4 ;  /* 0x00000804083f75b2 */ /* 0x0000e20008000100 */
[----:B------:R0:W4:Y:S01]  /*0290*/  SYNCS.EXCH.64 URZ, [UR8+0x20], UR6 ;  /* 0x00002006083f75b2 */ /* 0x0001220008000100 */
[----:B------:R0:W0:Y:S01]  /*02a0*/  SYNCS.EXCH.64 URZ, [UR8+0x10], UR4 ;  /* 0x00001004083f75b2 */ /* 0x0000220008000100 */
[----:B------:R0:W0:Y:S01]  /*02b0*/  SYNCS.EXCH.64 URZ, [UR8+0x28], UR6 ;  /* 0x00002806083f75b2 */ /* 0x0000220008000100 */
[----:B------:R-:W-:Y:S01]  /*02c0*/  NOP ;  /* 0x0000000000007918 */ /* 0x000fe20000000000 */
.L_x_2:
[----:B------:R-:W5:Y:S01]  /*02d0*/  SHFL.IDX PT, R13, R2, RZ, 0x1f ;  /* 0x00001fff020d7589 */ /* 0x000f6200000e0000 */
[----:B------:R-:W1:Y:S01]  /*02e0*/  S2UR UR12, SR_CTAID.X ;  /* 0x00000000000c79c3 */ /* 0x000e620000002500 */
[----:B------:R-:W-:Y:S02]  /*02f0*/  LOP3.LUT R3, R3, 0xffffff80, RZ, 0xc0, !PT ;  /* 0xffffff8003037812 */ /* 0x000fe400078ec0ff */
[----:B------:R-:W-:Y:S01]  /*0300*/  ELECT P0, URZ, PT ;  /* 0x00000000003f782f */ /* 0x000fe20003800000 */
[----:B------:R2:W3:Y:S01]  /*0310*/  SHFL.IDX PT, R12, R2, RZ, 0x1f ;  /* 0x00001fff020c7589 */ /* 0x0004e200000e0000 */
[----:B------:R-:W-:Y:S01]  /*0320*/  ELECT P1, URZ, PT ;  /* 0x00000000003f782f */ /* 0x000fe20003820000 */
[----:B------:R-:W-:Y:S01]  /*0330*/  NOP ;  /* 0x0000000000007918 */ /* 0x000fe20000000000 */
[----:B------:R-:W-:Y:S01]  /*0340*/  IMAD.IADD R3, R4, 0x1, -R3 ;  /* 0x0000000104037824 */ /* 0x000fe200078e0a03 */
[----:B------:R-:W4:Y:S01]  /*0350*/  S2R R6, SR_CTAID.Y ;  /* 0x0000000000067919 */ /* 0x000f220000002600 */
[----:B0-----:R-:W-:Y:S01]  /*0360*/  ULDC UR4, c[0x0][0x150] ;  /* 0x0000540000047ab9 */ /* 0x001fe20000000800 */
[----:B------:R-:W0:Y:S01]  /*0370*/  LDC R14, c[0x0][0x144] ;  /* 0x00005100ff0e7b82 */ /* 0x000e220000000800 */
[----:B------:R-:W-:Y:S01]  /*0380*/  UMOV UR11, 0x80 ;  /* 0x00000080000b7882 */ /* 0x000fe20000000000 */
[----:B------:R-:W-:Y:S01]  /*0390*/  SHF.R.S32.HI R0, RZ, 0x1f, R3 ;  /* 0x0000001fff007819 */ /* 0x000fe20000011403 */
[----:B------:R-:W-:Y:S01]  /*03a0*/  NOP ;  /* 0x0000000000007918 */ /* 0x000fe20000000000 */
[C---:B------:R-:W-:Y:S01]  /*03b0*/  VIADD R35, R10.reuse, 0xffffffff ;  /* 0xffffffff0a237836 */ /* 0x040fe20000000000 */
[----:B------:R-:W-:Y:S01]  /*03c0*/  ISETP.NE.AND P4, PT, R10, RZ, PT ;  /* 0x000000ff0a00720c */ /* 0x000fe20003f85270 */
[----:B------:R-:W-:Y:S01]  /*03d0*/  IMAD.MOV.U32 R89, RZ, RZ, 0x1 ;  /* 0x00000001ff597424 */ /* 0x000fe200078e00ff */
[----:B------:R-:W-:Y:S01]  /*03e0*/  LEA.HI R9, R0, R3, RZ, 0x3 ;  /* 0x0000000300097211 */ /* 0x000fe200078f18ff */
[----:B------:R-:W0:Y:S01]  /*03f0*/  LDC R15, c[0x0][0x140] ;  /* 0x00005000ff0f7b82 */ /* 0x000e220000000800 */
[----:B------:R-:W-:-:S02]  /*0400*/  ISETP.GE.U32.AND P6, PT, R35, 0x2, PT ;  /* 0x000000022300780c */ /* 0x000fc40003fc6070 */
[--C-:B------:R-:W-:Y:S02]  /*0410*/  SHF.R.S32.HI R11, RZ, 0x3, R9.reuse ;  /* 0x00000003ff0b7819 */ /* 0x100fe40000011409 */
[----:B--2---:R-:W-:Y:S02]  /*0420*/  SHF.R.S32.HI R2, RZ, 0x1f, R9 ;  /* 0x0000001fff027819 */ /* 0x004fe40000011409 */
[----:B------:R-:W-:Y:S01]  /*0430*/  SHF.R.S32.HI R9, RZ, 0x1f, R8 ;  /* 0x0000001fff097819 */ /* 0x000fe20000011408 */
[----:B------:R-:W2:Y:S01]  /*0440*/  LDC R25, c[0x0][0x148] ;  /* 0x00005200ff197b82 */ /* 0x000ea20000000800 */
[----:B-----5:R-:W-:Y:S02]  /*0450*/  ISETP.NE.OR P0, PT, R13, RZ, !P0 ;  /* 0x000000ff0d00720c */ /* 0x020fe40004705670 */
[----:B-1----:R-:W-:Y:S02]  /*0460*/  I2FP.F32.U32 R13, UR12 ;  /* 0x0000000c000d7c45 */ /* 0x002fe40008201000 */
[----:B------:R-:W-:-:S02]  /*0470*/  LEA.HI R2, R2, R11, RZ, 0x2 ;  /* 0x0000000b02027211 */ /* 0x000fc400078f10ff */
[----:B------:R-:W-:Y:S01]  /*0480*/  LEA.HI R9, R9, R8, RZ, 0x2 ;  /* 0x0000000809097211 */ /* 0x000fe200078f10ff */
[----:B------:R-:W-:Y:S01]  /*0490*/  FMUL R13, R13, UR4 ;  /* 0x000000040d0d7c20 */ /* 0x000fe20008400000 */
[----:B---3--:R-:W-:Y:S01]  /*04a0*/  ISETP.NE.OR P1, PT, R12, RZ, !P1 ;  /* 0x000000ff0c00720c */ /* 0x008fe20004f25670 */
[----:B------:R-:W-:Y:S01]  /*04b0*/  ULDC UR4, c[0x0][0x154] ;  /* 0x0000550000047ab9 */ /* 0x000fe20000000800 */
[----:B------:R-:W-:Y:S02]  /*04c0*/  LOP3.LUT R12, R2, 0xfffffffc, RZ, 0xc0, !PT ;  /* 0xfffffffc020c7812 */ /* 0x000fe400078ec0ff */
[----:B------:R-:W-:Y:S01]  /*04d0*/  LOP3.LUT R9, R9, 0x3ffffffc, RZ, 0xc0, !PT ;  /* 0x3ffffffc09097812 */ /* 0x000fe200078ec0ff */
[----:B------:R-:W1:Y:S01]  /*04e0*/  F2I.U32.TRUNC.NTZ R13, R13 ;  /* 0x0000000d000d7305 */ /* 0x000e62000020f000 */
[----:B------:R-:W-:Y:S01]  /*04f0*/  SHF.R.S32.HI R2, RZ, 0x1f, R5 ;  /* 0x0000001fff027819 */ /* 0x000fe20000011405 */
[----:B------:R-:W-:Y:S01]  /*0500*/  IMAD.IADD R12, R11, 0x1, -R12 ;  /* 0x000000010b0c7824 */ /* 0x000fe200078e0a0c */
[----:B------:R-:W-:Y:S01]  /*0510*/  VOTEU.ALL UP1, P0 ;  /* 0x00000000003f7886 */ /* 0x000fe20000020000 */
[----:B------:R-:W-:Y:S01]  /*0520*/  IMAD.IADD R9, R8, 0x1, -R9 ;  /* 0x0000000108097824 */ /* 0x000fe200078e0a09 */
[----:B------:R-:W-:Y:S01]  /*0530*/  LEA.HI R2, R2, R5, RZ, 0x2 ;  /* 0x0000000502027211 */ /* 0x000fe200078f10ff */
[----:B------:R-:W-:Y:S01]  /*0540*/  VOTEU.ALL UP0, P0 ;  /* 0x00000000003f7886 */ /* 0x000fe20000000000 */
[----:B----4-:R-:W-:Y:S01]  /*0550*/  I2FP.F32.U32 R8, R6 ;  /* 0x0000000600087245 */ /* 0x010fe20000201000 */
[----:B------:R-:W-:Y:S01]  /*0560*/  IMAD R9, R9, 0x4, R12 ;  /* 0x0000000409097824 */ /* 0x000fe200078e020c */
[----:B------:R-:W-:Y:S01]  /*0570*/  LOP3.LUT R2, R2, 0xfffffffc, RZ, 0xc0, !PT ;  /* 0xfffffffc02027812 */ /* 0x000fe200078ec0ff */
[----:B------:R-:W-:Y:S01]  /*0580*/  VOTEU.ALL UP2, P1 ;  /* 0x00000000003f7886 */ /* 0x000fe20000840000 */
[----:B------:R-:W3:Y:S01]  /*0590*/  @!UP1 S2UR UR7, SR_CgaCtaId ;  /* 0x00000000000799c3 */ /* 0x000ee20000008800 */
[----:B------:R-:W-:Y:S01]  /*05a0*/  FMUL R8, R8, UR4 ;  /* 0x0000000408087c20 */ /* 0x000fe20008400000 */
[----:B------:R-:W-:Y:S01]  /*05b0*/  IMAD.SHL.U32 R88, R9, 0x4, RZ ;  /* 0x0000000409587824 */ /* 0x000fe200078e00ff */
[----:B------:R-:W-:Y:S01]  /*05c0*/  UMOV UR4, 0x20 ;  /* 0x0000002000047882 */ /* 0x000fe20000000000 */
[----:B------:R-:W-:Y:S01]  /*05d0*/  IMAD.IADD R5, R5, 0x1, -R2 ;  /* 0x0000000105057824 */ /* 0x000fe200078e0a02 */
[----:B------:R-:W-:Y:S01]  /*05e0*/  LEA.HI R2, R9, R9, RZ, 0x1 ;  /* 0x0000000909027211 */ /* 0x000fe200078f08ff */
[----:B-1----:R-:W-:Y:S01]  /*05f0*/  IMAD.MOV R13, RZ, RZ, -R13 ;  /* 0x000000ffff0d7224 */ /* 0x002fe200078e0a0d */
[----:B------:R-:W1:Y:S01]  /*0600*/  F2I.U32.TRUNC.NTZ R8, R8 ;  /* 0x0000000800087305 */ /* 0x000e62000020f000 */
[----:B------:R-:W4:Y:S01]  /*0610*/  @!UP2 S2UR UR10, SR_CgaCtaId ;  /* 0x00000000000aa9c3 */ /* 0x000f220000008800 */
[----:B------:R-:W-:Y:S01]  /*0620*/  LOP3.LUT R2, R2, 0xfffffffe, RZ, 0xc0, !PT ;  /* 0xfffffffe02027812 */ /* 0x000fe200078ec0ff */
[----:B0-----:R-:W-:Y:S01]  /*0630*/  IMAD R21, R14, R13, UR12 ;  /* 0x0000000c0e157e24 */ /* 0x001fe2000f8e020d */
[----:B------:R-:W-:Y:S01]  /*0640*/  @!UP1 UMOV UR6, 0x400 ;  /* 0x0000040000069882 */ /* 0x000fe20000000000 */
[----:B------:R-:W-:-:S04]  /*0650*/  @!UP1 UIADD3 UR4, -UR4, 0x100000, URZ ;  /* 0x0010000004049890 */ /* 0x000fc8000fffe13f */
[----:B------:R-:W-:Y:S02]  /*0660*/  @!UP1 USHF.L.U32 UR5, UR4, 0xb, URZ ;  /* 0x0000000b04059899 */ /* 0x000fe4000800063f */
[----:B------:R-:W-:Y:S01]  /*0670*/  @!UP1 USHF.L.U32 UR4, UR4, 0x1, URZ ;  /* 0x0000000104049899 */ /* 0x000fe2000800063f */
[C---:B------:R-:W-:Y:S01]  /*0680*/  LOP3.LUT R88, R9.reuse, 0xc, R88, 0x78, !PT ;  /* 0x0000000c09587812 */ /* 0x040fe200078e7858 */
[----:B------:R-:W-:Y:S01]  /*0690*/  IMAD.IADD R2, R9, 0x1, -R2 ;  /* 0x0000000109027824 */ /* 0x000fe200078e0a02 */
[----:B------:R-:W-:Y:S01]  /*06a0*/  @!UP2 UMOV UR9, 0x400 ;  /* 0x000004000009a882 */ /* 0x000fe20000000000 */
[----:B------:R-:W-:Y:S01]  /*06b0*/  VOTEU.ALL UP3, P1 ;  /* 0x00000000003f7886 */ /* 0x000fe20000860000 */
[----:B------:R-:W-:Y:S01]  /*06c0*/  VOTEU.ALL UP4, P1 ;  /* 0x00000000003f7886 */ /* 0x000fe20000880000 */
[----:B------:R-:W-:Y:S01]  /*06d0*/  VOTEU.ALL UP5, P1 ;  /* 0x00000000003f7886 */ /* 0x000fe200008a0000 */
[----:B------:R-:W-:Y:S01]  /*06e0*/  ISETP.NE.AND P3, PT, R2, R21, PT ;  /* 0x000000150200720c */ /* 0x000fe20003f65270 */
[----:B------:R0:W0:Y:S01]  /*06f0*/  SHFL.IDX PT, R14, R7, RZ, 0x1f ;  /* 0x00001fff070e7589 */ /* 0x00002200000e0000 */
[----:B------:R-:W-:Y:S01]  /*0700*/  ISETP.EQ.U32.AND P2, PT, R15, 0x1, PT ;  /* 0x000000010f00780c */ /* 0x000fe20003f42070 */
[----:B-1----:R-:W-:Y:S01]  /*0710*/  IMAD.MOV R20, RZ, RZ, -R8 ;  /* 0x000000ffff147224 */ /* 0x002fe200078e0a08 */
[----:B---3--:R-:W-:-:S02]  /*0720*/  @!UP1 ULEA UR8, UR7, UR6, 0x18 ;  /* 0x0000000607089291 */ /* 0x008fc4000f8ec03f */
[----:B------:R-:W-:-:S04]  /*0730*/  @!UP2 UIADD3 UR6, -UR11, 0x100000, URZ ;  /* 0x001000000b06a890 */ /* 0x000fc8000fffe13f */
[----:B------:R-:W-:Y:S02]  /*0740*/  @!UP2 USHF.L.U32 UR7, UR6, 0xb, URZ ;  /* 0x0000000b0607a899 */ /* 0x000fe4000800063f */
[----:B------:R-:W-:Y:S01]  /*0750*/  @!UP2 USHF.L.U32 UR6, UR6, 0x1, URZ ;  /* 0x000000010606a899 */ /* 0x000fe2000800063f */
[----:B--2---:R-:W-:Y:S01]  /*0760*/  IMAD R9, R25, R20, R6 ;  /* 0x0000001419097224 */ /* 0x004fe200078e0206 */
[----:B------:R-:W-:Y:S01]  /*0770*/  VOTEU.ALL UP1, P0 ;  /* 0x00000000003f7886 */ /* 0x000fe20000020000 */
[----:B------:R-:W-:Y:S01]  /*0780*/  LOP3.LUT P0, RZ, R3, 0x7, RZ, 0xc0, !PT ;  /* 0x0000000703ff7812 */ /* 0x000fe2000780c0ff */
[----:B----4-:R-:W-:Y:S01]  /*0790*/  @!UP2 ULEA UR9, UR10, UR9, 0x18 ;  /* 0x000000090a09a291 */ /* 0x010fe2000f8ec03f */
[----:B------:R-:W-:Y:S01]  /*07a0*/  @P3 LEA.HI R2, R88, R88, RZ, 0x1 ;  /* 0x0000005858023211 */ /* 0x000fe200078f08ff */
[----:B------:R-:W-:Y:S01]  /*07b0*/  VOTEU.ALL UP2, P1 ;  /* 0x00000000003f7886 */ /* 0x000fe20000840000 */
[----:B------:R-:W-:Y:S01]  /*07c0*/  ISETP.NE.AND P1, PT, R5, 0x3, PT ;  /* 0x000000030500780c */ /* 0x000fe20003f25270 */
[----:B------:R-:W1:Y:S02]  /*07d0*/  FENCE.VIEW.ASYNC.S ;  /* 0x00000000000073c6 */ /* 0x000e640000000000 */
[----:B-1----:R1:W2:Y:S01]  /*07e0*/  @!UP0 SYNCS.EXCH.64 URZ, [UR8+0x60], UR4 ;  /* 0x00006004083f85b2 */ /* 0x0022a20008000100 */
[----:B------:R-:W-:-:S02]  /*07f0*/  @P3 SHF.R.S32.HI R2, RZ, 0x1, R2 ;  /* 0x00000001ff023819 */ /* 0x000fc40000011402 */
[----:B------:R-:W-:Y:S02]  /*0800*/  ISETP.EQ.OR P1, PT, R5, RZ, !P1 ;  /* 0x000000ff0500720c */ /* 0x000fe40004f22670 */
[----:B------:R-:W-:Y:S02]  /*0810*/  @P3 ISETP.NE.AND P5, PT, R2, R9, PT ;  /* 0x000000090200320c */ /* 0x000fe40003fa5270 */
[----:B------:R-:W-:Y:S02]  /*0820*/  ISETP.LT.U32.AND P0, PT, R88, 0x2, !P0 ;  /* 0x000000025800780c */ /* 0x000fe40004701070 */
[----:B------:R-:W-:Y:S02]  /*0830*/  ISETP.EQ.AND P1, PT, R10, RZ, P1 ;  /* 0x000000ff0a00720c */ /* 0x000fe40000f22270 */
[----:B------:R-:W-:Y:S02]  /*0840*/  SEL R2, RZ, 0x1, !P0 ;  /* 0x00000001ff027807 */ /* 0x000fe40004000000 */
[----:B------:R-:W-:-:S02]  /*0850*/  @P3 SEL R89, RZ, 0x1, P5 ;  /* 0x00000001ff593807 */ /* 0x000fc40002800000 */
[----:B------:R-:W-:Y:S01]  /*0860*/  SEL R16, RZ, 0x1, !P1 ;  /* 0x00000001ff107807 */ /* 0x000fe20004800000 */
[----:B------:R1:W3:Y:S01]  /*0870*/  @!UP1 SYNCS.EXCH.64 URZ, [UR8+0x68], UR4 ;  /* 0x00006804083f95b2 */ /* 0x0002e20008000100 */
[----:B------:R-:W-:Y:S01]  /*0880*/  NOP ;  /* 0x0000000000007918 */ /* 0x000fe20000000000 */
[----:B------:R-:W-:Y:S02]  /*0890*/  LOP3.LUT R89, R89, R2, RZ, 0xc0, !PT ;  /* 0x0000000259597212 */ /* 0x000fe400078ec0ff */
[----:B------:R-:W-:Y:S01]  /*08a0*/  SEL R16, R16, 0x2, P6 ;  /* 0x0000000210107807 */ /* 0x000fe20003000000 */
[----:B------:R1:W4:Y:S01]  /*08b0*/  @!UP2 SYNCS.EXCH.64 URZ, [UR9+0x40], UR6 ;  /* 0x00004006093fa5b2 */ /* 0x0003220008000100 */
[----:B------:R1:W0:Y:S01]  /*08c0*/  @!UP3 SYNCS.EXCH.64 URZ, [UR9+0x48], UR6 ;  /* 0x00004806093fb5b2 */ /* 0x0002220008000100 */
[----:B------:R1:W0:Y:S01]  /*08d0*/  @!UP4 SYNCS.EXCH.64 URZ, [UR9+0x50], UR6 ;  /* 0x00005006093fc5b2 */ /* 0x0002220008000100 */
[----:B------:R1:W0:Y:S01]  /*08e0*/  @!UP5 SYNCS.EXCH.64 URZ, [UR9+0x58], UR6 ;  /* 0x00005806093fd5b2 */ /* 0x0002220008000100 */
[----:B------:R-:W-:Y:S01]  /*08f0*/  NOP ;  /* 0x0000000000007918 */ /* 0x000fe20000000000 */
[----:B-12---:R-:W-:Y:S05]  /*0900*/  @!P2 BRA `(.L_x_3) ;  /* 0x000000000008a947 */ /* 0x006fea0003800000 */
[----:B0--34-:R-:W-:Y:S01]  /*0910*/  UCGABAR_ARV ;  /* 0x00000000000079c7 */ /* 0x019fe20008000000 */
[----:B------:R-:W-:Y:S05]  /*0920*/  BRA `(.L_x_4) ;  /* 0x0000000000047947 */ /* 0x000fea0003800000 */
.L_x_3:
[----:B0--34-:R-:W-:Y:S01]  /*0930*/  NOP ;  /* 0x0000000000007918 */ /* 0x019fe20000000000 */
.L_x_4:
[----:B------:R-:W-:Y:S01]  /*0940*/  ULDC.64 UR4, c[0x0][0x598] ;  /* 0x0001660000047ab9 */ /* 0x000fe20000000a00 */
[----:B------:R-:W-:Y:S01]  /*0950*/  ULDC.64 UR36, c[0x0][0x208] ;  /* 0x0000820000247ab9 */ /* 0x000fe20000000a00 */
[----:B------:R-:W-:-:S04]  /*0960*/  ISETP.NE.U32.AND P0, PT, RZ, UR4, PT ;  /* 0x00000004ff007c0c */ /* 0x000fc8000bf05070 */
[----:B------:R-:W-:-:S13]  /*0970*/  ISETP.NE.AND.EX P0, PT, RZ, UR5, PT, P0 ;  /* 0x00000005ff007c0c */ /* 0x000fda000bf05300 */
[----:B------:R-:W-:Y:S05]  /*0980*/  @!P0 BRA `(.L_x_5) ;  /* 0x00000000001c8947 */ /* 0x000fea0003800000 */
[----:B------:R-:W0:Y:S02]  /*0990*/  LDC.64 R8, c[0x0][0x598] ;  /* 0x00016600ff087b82 */ /* 0x000e240000000a00 */
[----:B0-----:R-:W2:Y:S02]  /*09a0*/  LDG.E.64 R8, desc[UR36][R8.64] ;  /* 0x0000002408087981 */ /* 0x001ea4000c1e1b00 */
[----:B--2---:R-:W-:-:S04]  /*09b0*/  ISETP.NE.U32.AND P0, PT, R8, RZ, PT ;  /* 0x000000ff0800720c */ /* 0x004fc80003f05070 */
[----:B------:R-:W-:-:S13]  /*09c0*/  ISETP.NE.AND.EX P0, PT, R9, RZ, PT, P0 ;  /* 0x000000ff0900720c */ /* 0x000fda0003f05300 */
[----:B------:R-:W-:Y:S05]  /*09d0*/  @!P0 BRA `(.L_x_5) ;  /* 0x0000000000088947 */ /* 0x000fea0003800000 */
[----:B------:R0:W5:Y:S01]  /*09e0*/  LD.E R90, desc[UR36][R8.64] ;  /* 0x00000024085a7980 */ /* 0x000162000c101900 */
[----:B------:R-:W-:Y:S05]  /*09f0*/  BRA `(.L_x_6) ;  /* 0x0000000000247947 */ /* 0x000fea0003800000 */
.L_x_5:
[----:B------:R-:W-:Y:S02]  /*0a00*/  ULDC.64 UR4, c[0x0][0x588] ;  /* 0x0001620000047ab9 */ /* 0x000fe40000000a00 */
[----:B------:R-:W-:-:S04]  /*0a10*/  ISETP.NE.U32.AND P0, PT, RZ, UR4, PT ;  /* 0x00000004ff007c0c */ /* 0x000fc8000bf05070 */
[----:B------:R-:W-:-:S13]  /*0a20*/  ISETP.NE.AND.EX P0, PT, RZ, UR5, PT, P0 ;  /* 0x00000005ff007c0c */ /* 0x000fda000bf05300 */
[----:B------:R-:W-:Y:S05]  /*0a30*/  @!P0 BRA `(.L_x_7) ;  /* 0x00000000000c8947 */ /* 0x000fea0003800000 */
[----:B------:R-:W0:Y:S02]  /*0a40*/  LDC.64 R90, c[0x0][0x588] ;  /* 0x00016200ff5a7b82 */ /* 0x000e240000000a00 */
[----:B0-----:R1:W5:Y:S01]  /*0a50*/  LDG.E R90, desc[UR36][R90.64] ;  /* 0x000000245a5a7981 */ /* 0x001362000c1e1900 */
[----:B------:R-:W-:Y:S05]  /*0a60*/  BRA `(.L_x_6) ;  /* 0x0000000000087947 */ /* 0x000fea0003800000 */
.L_x_7:
[----:B------:R-:W-:Y:S02]  /*0a70*/  ULDC UR4, c[0x0][0x580] ;  /* 0x0001600000047ab9 */ /* 0x000fe40000000800 */
[----:B------:R-:W-:-:S07]  /*0a80*/  IMAD.U32 R90, RZ, RZ, UR4 ;  /* 0x00000004ff5a7e24 */ /* 0x000fce000f8e00ff */
.L_x_6:
[----:B------:R-:W-:Y:S02]  /*0a90*/  ULDC.64 UR4, c[0x0][0x5a0] ;  /* 0x0001680000047ab9 */ /* 0x000fe40000000a00 */
[----:B------:R-:W-:-:S04]  /*0aa0*/  ISETP.NE.U32.AND P0, PT, RZ, UR4, PT ;  /* 0x00000004ff007c0c */ /* 0x000fc8000bf05070 */
[----:B------:R-:W-:-:S13]  /*0ab0*/  ISETP.NE.AND.EX P0, PT, RZ, UR5, PT, P0 ;  /* 0x00000005ff007c0c */ /* 0x000fda000bf05300 */
[----:B------:R-:W-:Y:S05]  /*0ac0*/  @!P0 BRA `(.L_x_8) ;  /* 0x00000000001c8947 */ /* 0x000fea0003800000 */
[----:B0-----:R-:W0:Y:S02]  /*0ad0*/  LDC.64 R8, c[0x0][0x5a0] ;  /* 0x00016800ff087b82 */ /* 0x001e240000000a00 */
[----:B0-----:R-:W2:Y:S02]  /*0ae0*/  LDG.E.64 R8, desc[UR36][R8.64] ;  /* 0x0000002408087981 */ /* 0x001ea4000c1e1b00 */
[----:B--2---:R-:W-:-:S04]  /*0af0*/  ISETP.NE.U32.AND P0, PT, R8, RZ, PT ;  /* 0x000000ff0800720c */ /* 0x004fc80003f05070 */
[----:B------:R-:W-:-:S13]  /*0b00*/  ISETP.NE.AND.EX P0, PT, R9, RZ, PT, P0 ;  /* 0x000000ff0900720c */ /* 0x000fda0003f05300 */
[----:B------:R-:W-:Y:S05]  /*0b10*/  @!P0 BRA `(.L_x_8) ;  /* 0x0000000000088947 */ /* 0x000fea0003800000 */
[----:B-1----:R0:W5:Y:S01]  /*0b20*/  LD.E R91, desc[UR36][R8.64] ;  /* 0x00000024085b7980 */ /* 0x002162000c101900 */
[----:B------:R-:W-:Y:S05]  /*0b30*/  BRA `(.L_x_9) ;  /* 0x0000000000247947 */ /* 0x000fea0003800000 */
.L_x_8:
[----:B------:R-:W-:Y:S02]  /*0b40*/  ULDC.64 UR4, c[0x0][0x590] ;  /* 0x0001640000047ab9 */ /* 0x000fe40000000a00 */
[----:B------:R-:W-:-:S04]  /*0b50*/  ISETP.NE.U32.AND P0, PT, RZ, UR4, PT ;  /* 0x00000004ff007c0c */ /* 0x000fc8000bf05070 */
[----:B------:R-:W-:-:S13]  /*0b60*/  ISETP.NE.AND.EX P0, PT, RZ, UR5, PT, P0 ;  /* 0x00000005ff007c0c */ /* 0x000fda000bf05300 */
[----:B------:R-:W-:Y:S05]  /*0b70*/  @!P0 BRA `(.L_x_10) ;  /* 0x00000000000c8947 */ /* 0x000fea0003800000 */
[----:B0-----:R-:W1:Y:S02]  /*0b80*/  LDC.64 R8, c[0x0][0x590] ;  /* 0x00016400ff087b82 */ /* 0x001e640000000a00 */
[----:B-1----:R1:W5:Y:S01]  /*0b90*/  LDG.E R91, desc[UR36][R8.64] ;  /* 0x00000024085b7981 */ /* 0x002362000c1e1900 */
[----:B------:R-:W-:Y:S05]  /*0ba0*/  BRA `(.L_x_9) ;  /* 0x0000000000087947 */ /* 0x000fea0003800000 */
.L_x_10:
[----:B------:R-:W-:Y:S02]  /*0bb0*/  ULDC UR4, c[0x0][0x584] ;  /* 0x0001610000047ab9 */ /* 0x000fe40000000800 */
[----:B-1----:R-:W-:-:S07]  /*0bc0*/  IMAD.U32 R91, RZ, RZ, UR4 ;  /* 0x00000004ff5b7e24 */ /* 0x002fce000f8e00ff */
.L_x_9:
[----:B------:R-:W2:Y:S01]  /*0bd0*/  LDC R2, c[0x0][0x65c] ;  /* 0x00019700ff027b82 */ /* 0x000ea20000000800 */
[----:B------:R-:W-:Y:S01]  /*0be0*/  ULDC UR6, c[0x0][0x28c] ;  /* 0x0000a30000067ab9 */ /* 0x000fe20000000800 */
[----:B------:R-:W-:Y:S01]  /*0bf0*/  ISETP.NE.AND P0, PT, R10, 0x2, PT ;  /* 0x000000020a00780c */ /* 0x000fe20003f05270 */
[----:B------:R-:W-:Y:S01]  /*0c00*/  UIADD3 UR6, UR6, 0x1f, URZ ;  /* 0x0000001f06067890 */ /* 0x000fe2000fffe03f */
[----:B01----:R-:W-:Y:S01]  /*0c10*/  IMAD.U32 R8, RZ, RZ, UR12 ;  /* 0x0000000cff087e24 */ /* 0x003fe2000f8e00ff */
[----:B------:R-:W-:Y:S01]  /*0c20*/  UMOV UR38, URZ ;  /* 0x0000003f00267c82 */ /* 0x000fe20008000000 */
[----:B------:R-:W-:Y:S01]  /*0c30*/  IMAD.MOV.U32 R9, RZ, RZ, RZ ;  /* 0x000000ffff097224 */ /* 0x000fe200078e00ff */
[----:B------:R-:W-:Y:S01]  /*0c40*/  USHF.R.S32.HI UR7, URZ, 0x1f, UR6 ;  /* 0x0000001f3f077899 */ /* 0x000fe20008011406 */
[----:B------:R-:W-:Y:S01]  /*0c50*/  UMOV UR39, URZ ;  /* 0x0000003f00277c82 */ /* 0x000fe20008000000 */
[----:B------:R-:W-:Y:S02]  /*0c60*/  ULDC.64 UR8, c[0x0][0x650] ;  /* 0x0001940000087ab9 */ /* 0x000fe40000000a00 */
[----:B------:R-:W-:-:S04]  /*0c70*/  ULEA.HI UR7, UR7, UR6, URZ, 0x5 ;  /* 0x0000000607077291 */ /* 0x000fc8000f8f283f */
[----:B------:R-:W-:Y:S01]  /*0c80*/  USHF.R.S32.HI UR40, URZ, 0x5, UR7 ;  /* 0x000000053f287899 */ /* 0x000fe20008011407 */
[----:B--2---:R-:W-:-:S13]  /*0c90*/  ISETP.NE.AND P1, PT, R2, 0x1, PT ;  /* 0x000000010200780c */ /* 0x004fda0003f25270 */
[----:B------:R-:W0:Y:S01]  /*0ca0*/  @P1 LDC R19, c[0x0][0x10] ;  /* 0x00000400ff131b82 */ /* 0x000e220000000800 */
[----:B------:R-:W-:Y:S02]  /*0cb0*/  @P1 IMAD.MOV.U32 R7, RZ, RZ, RZ ;  /* 0x000000ffff071224 */ /* 0x000fe400078e00ff */
[----:B------:R-:W-:-:S05]  /*0cc0*/  @P1 IMAD.MOV.U32 R17, RZ, RZ, RZ ;  /* 0x000000ffff111224 */ /* 0x000fca00078e00ff */
[----:B------:R-:W1:Y:S01]  /*0cd0*/  @!P1 LDC R11, c[0x0][0xc] ;  /* 0x00000300ff0b9b82 */ /* 0x000e620000000800 */
[----:B------:R-:W-:Y:S01]  /*0ce0*/  ULDC UR4, c[0x0][0xc] ;  /* 0x0000030000047ab9 */ /* 0x000fe20000000800 */
[----:B------:R-:W-:Y:S02]  /*0cf0*/  ULDC UR5, c[0x0][0x10] ;  /* 0x0000040000057ab9 */ /* 0x000fe40000000800 */
[----:B------:R-:W-:-:S04]  /*0d00*/  UIMAD.WIDE.U32 UR4, UR4, UR5, URZ ;  /* 0x00000005040472a5 */ /* 0x000fc8000f8e003f */
[----:B------:R-:W2:Y:S01]  /*0d10*/  LDC R2, c[0x0][0x14] ;  /* 0x00000500ff027b82 */ /* 0x000ea20000000800 */
[----:B0-----:R-:W-:-:S04]  /*0d20*/  @P1 IMAD.WIDE.U32 R18, R19, UR12, R6 ;  /* 0x0000000c13121c25 */ /* 0x001fc8000f8e0006 */
[----:B------:R-:W-:Y:S02]  /*0d30*/  @P1 IMAD.IADD R17, R19, 0x1, R17 ;  /* 0x0000000113111824 */ /* 0x000fe400078e0211 */
[----:B-1----:R-:W-:-:S04]  /*0d40*/  @!P1 IMAD.WIDE.U32 R8, R6, R11, R8 ;  /* 0x0000000b06089225 */ /* 0x002fc800078e0008 */
[----:B------:R-:W-:Y:S02]  /*0d50*/  @!P1 IMAD.MOV.U32 R18, RZ, RZ, R8 ;  /* 0x000000ffff129224 */ /* 0x000fe400078e0008 */
[----:B------:R-:W-:Y:S02]  /*0d60*/  @!P1 IMAD.MOV.U32 R17, RZ, RZ, R9 ;  /* 0x000000ffff119224 */ /* 0x000fe400078e0009 */
[----:B--2---:R-:W-:-:S04]  /*0d70*/  IMAD.WIDE.U32 R12, R2, UR4, RZ ;  /* 0x00000004020c7c25 */ /* 0x004fc8000f8e00ff */
[----:B------:R-:W-:Y:S01]  /*0d80*/  IMAD R23, R2, UR5, RZ ;  /* 0x0000000502177c24 */ /* 0x000fe2000f8e02ff */
[----:B------:R0:W-:Y:S03]  /*0d90*/  STL.64 [R1], R12 ;  /* 0x0000000c01007387 */ /* 0x0001e60000100a00 */
[----:B------:R-:W-:Y:S01]  /*0da0*/  IMAD.IADD R23, R13, 0x1, R23 ;  /* 0x000000010d177824 */ /* 0x000fe200078e0217 */
[----:B------:R-:W-:Y:S06]  /*0db0*/  @P0 BRA `(.L_x_11) ;  /* 0x0000000000200947 */ /* 0x000fec0003800000 */
[----:B------:R-:W-:Y:S01]  /*0dc0*/  UISETP.GE.U32.AND UP0, UPT, UR40, 0x3, UPT ;  /* 0x000000032800788c */ /* 0x000fe2000bf06070 */
[----:B------:R-:W-:Y:S01]  /*0dd0*/  IADD3 R18, P0, R18, R12, RZ ;  /* 0x0000000c12127210 */ /* 0x000fe20007f1e0ff */
[----:B------:R-:W-:Y:S01]  /*0de0*/  UIMAD.WIDE.U32 UR4, UR40, -0x55555555, URZ ;  /* 0xaaaaaaab280478a5 */ /* 0x000fe2000f8e003f */
[----:B------:R-:W-:-:S03]  /*0df0*/  UMOV UR39, URZ ;  /* 0x0000003f00277c82 */ /* 0x000fc60008000000 */
[----:B------:R-:W-:Y:S01]  /*0e00*/  USHF.R.U32.HI UR4, URZ, 0x1, UR5 ;  /* 0x000000013f047899 */ /* 0x000fe20008011605 */
[----:B------:R-:W-:-:S03]  /*0e10*/  IMAD.X R17, R23, 0x1, R17, P0 ;  /* 0x0000000117117824 */ /* 0x000fc600000e0611 */
[----:B------:R-:W-:Y:S02]  /*0e20*/  UIMAD UR38, UR4, -0x3, UR40 ;  /* 0xfffffffd042678a4 */ /* 0x000fe4000f8e0228 */
[----:B------:R-:W-:-:S12]  /*0e30*/  @UP0 ULOP3.LUT UR39, UR4, 0x1, URZ, 0xc0, !UPT ;  /* 0x0000000104270892 */ /* 0x000fd8000f8ec03f */
.L_x_11:
[----:B------:R-:W-:Y:S01]  /*0e40*/  ISETP.GE.U32.AND P0, PT, R18, UR8, PT ;  /* 0x0000000812007c0c */ /* 0x000fe2000bf06070 */
[----:B------:R-:W-:Y:S01]  /*0e50*/  IMAD.MOV.U32 R19, RZ, RZ, -0x1 ;  /* 0xffffffffff137424 */ /* 0x000fe200078e00ff */
[----:B------:R-:W-:Y:S01]  /*0e60*/  PRMT R8, RZ, 0x7610, R8 ;  /* 0x00007610ff087816 */ /* 0x000fe20000000008 */
[----:B------:R-:W-:Y:S01]  /*0e70*/  IMAD.MOV.U32 R22, RZ, RZ, -0x1 ;  /* 0xffffffffff167424 */ /* 0x000fe200078e00ff */
[----:B------:R-:W-:Y:S01]  /*0e80*/  ISETP.GE.U32.AND.EX P0, PT, R17, UR9, PT, P0 ;  /* 0x0000000911007c0c */ /* 0x000fe2000bf06100 */
[----:B------:R-:W-:-:S12]  /*0e90*/  IMAD.MOV.U32 R2, RZ, RZ, -0x1 ;  /* 0xffffffffff027424 */ /* 0x000fd800078e00ff */
[----:B------:R-:W-:Y:S05]  /*0ea0*/  @P0 BRA `(.L_x_12) ;  /* 0x00000004002c0947 */ /* 0x000fea0003800000 */
[----:B------:R-:W1:Y:S01]  /*0eb0*/  LDC.64 R26, c[0x0][0x628] ;  /* 0x00018a00ff1a7b82 */ /* 0x000e620000000a00 */
[----:B------:R-:W-:Y:S02]  /*0ec0*/  IMAD.MOV.U32 R8, RZ, RZ, R18 ;  /* 0x000000ffff087224 */ /* 0x000fe400078e0012 */
[----:B------:R-:W-:-:S05]  /*0ed0*/  IMAD.MOV.U32 R9, RZ, RZ, R17 ;  /* 0x000000ffff097224 */ /* 0x000fca00078e0011 */
[----:B------:R-:W2:Y:S08]  /*0ee0*/  LDC R2, c[0x0][0x630] ;  /* 0x00018c00ff027b82 */ /* 0x000eb00000000800 */
[----:B------:R-:W3:Y:S01]  /*0ef0*/  LDC.64 R28, c[0x0][0x620] ;  /* 0x00018800ff1c7b82 */ /* 0x000ee20000000a00 */
[----:B-1----:R-:W-:-:S04]  /*0f00*/  ISETP.NE.U32.AND P0, PT, R26, RZ, PT ;  /* 0x000000ff1a00720c */ /* 0x002fc80003f05070 */
[----:B------:R-:W-:-:S13]  /*0f10*/  ISETP.NE.AND.EX P0, PT, R27, RZ, PT, P0 ;  /* 0x000000ff1b00720c */ /* 0x000fda0003f05300 */
[----:B--23--:R-:W-:Y:S05]  /*0f20*/  @!P0 BRA `(.L_x_13) ;  /* 0x0000000000288947 */ /* 0x00cfea0003800000 */
[----:B0-----:R-:W0:Y:S02]  /*0f30*/  LDC R13, c[0x0][0x634] ;  /* 0x00018d00ff0d7b82 */ /* 0x001e240000000800 */
[----:B0-----:R-:W-:-:S05]  /*0f40*/  IADD3 R13, P0, R18, R13, RZ ;  /* 0x0000000d120d7210 */ /* 0x001fca0007f1e0ff */
[----:B------:R-:W-:-:S04]  /*0f50*/  IMAD.X R15, RZ, RZ, R17, P0 ;  /* 0x000000ffff0f7224 */ /* 0x000fc800000e0611 */
[----:B------:R-:W-:-:S04]  /*0f60*/  IMAD.WIDE.U32 R8, R15, R26, RZ ;  /* 0x0000001a0f087225 */ /* 0x000fc800078e00ff */
[----:B------:R-:W-:-:S04]  /*0f70*/  IMAD.WIDE.U32 R10, P0, R13, R27, R8 ;  /* 0x0000001b0d0a7225 */ /* 0x000fc80007800008 */
[----:B------:R-:W-:-:S04]  /*0f80*/  IMAD.WIDE.U32 R8, R13, R26, RZ ;  /* 0x0000001a0d087225 */ /* 0x000fc800078e00ff */
[----:B------:R-:W-:Y:S01]  /*0f90*/  IMAD.X R13, RZ, RZ, RZ, P0 ;  /* 0x000000ffff0d7224 */ /* 0x000fe200000e06ff */
[----:B------:R-:W-:Y:S01]  /*0fa0*/  IADD3 RZ, P0, R9, R10, RZ ;  /* 0x0000000a09ff7210 */ /* 0x000fe20007f1e0ff */
[----:B------:R-:W-:-:S04]  /*0fb0*/  IMAD.MOV.U32 R12, RZ, RZ, R11 ;  /* 0x000000ffff0c7224 */ /* 0x000fc800078e000b */
[----:B------:R-:W-:-:S08]  /*0fc0*/  IMAD.WIDE.U32.X R8, R15, R27, R12, P0 ;  /* 0x0000001b0f087225 */ /* 0x000fd000000e040c */
.L_x_13:
[----:B------:R-:W1:Y:S01]  /*0fd0*/  LDC.64 R32, c[0x0][0x640] ;  /* 0x00019000ff207b82 */ /* 0x000e620000000a00 */
[-C--:B------:R-:W-:Y:S01]  /*0fe0*/  SHF.R.U64 R30, R8, R2.reuse, R9 ;  /* 0x00000002081e7219 */ /* 0x080fe20000001209 */
[----:B------:R-:W-:Y:S01]  /*0ff0*/  IMAD.MOV.U32 R19, RZ, RZ, R17 ;  /* 0x000000ffff137224 */ /* 0x000fe200078e0011 */
[----:B------:R-:W-:Y:S01]  /*1000*/  SHF.R.U32.HI R2, RZ, R2, R9 ;  /* 0x00000002ff027219 */ /* 0x000fe20000011609 */
[----:B------:R-:W-:Y:S01]  /*1010*/  IMAD.MOV.U32 R26, RZ, RZ, 0x1 ;  /* 0x00000001ff1a7424 */ /* 0x000fe200078e00ff */
[----:B------:R-:W-:-:S03]  /*1020*/  IADD3 R11, P0, RZ, -R30, RZ ;  /* 0x8000001eff0b7210 */ /* 0x000fc60007f1e0ff */
[----:B------:R-:W2:Y:S02]  /*1030*/  LDC R10, c[0x0][0x618] ;  /* 0x00018600ff0a7b82 */ /* 0x000ea40000000800 */
[----:B------:R-:W-:-:S04]  /*1040*/  IMAD.X R9, RZ, RZ, ~R2, P0 ;  /* 0x000000ffff097224 */ /* 0x000fc800000e0e02 */
[-C--:B------:R-:W-:Y:S02]  /*1050*/  IMAD R2, R9, R28.reuse, RZ ;  /* 0x0000001c09027224 */ /* 0x080fe400078e02ff */
[----:B0-----:R-:W0:Y:S01]  /*1060*/  LDC R13, c[0x0][0x608] ;  /* 0x00018200ff0d7b82 */ /* 0x001e220000000800 */
[----:B------:R-:W-:-:S04]  /*1070*/  IMAD.WIDE.U32 R8, R11, R28, R18 ;  /* 0x0000001c0b087225 */ /* 0x000fc800078e0012 */
[----:B------:R-:W-:Y:S02]  /*1080*/  IMAD R11, R11, R29, R2 ;  /* 0x0000001d0b0b7224 */ /* 0x000fe400078e0202 */
[----:B------:R-:W-:Y:S01]  /*1090*/  IMAD.MOV.U32 R2, RZ, RZ, -0x1 ;  /* 0xffffffffff027424 */ /* 0x000fe200078e00ff */
[----:B------:R-:W3:Y:S01]  /*10a0*/  LDC R31, c[0x0][0x658] ;  /* 0x00019600ff1f7b82 */ /* 0x000ee20000000800 */
[----:B------:R-:W-:Y:S01]  /*10b0*/  IMAD.IADD R9, R9, 0x1, R11 ;  /* 0x0000000109097824 */ /* 0x000fe200078e020b */
[----:B-1----:R-:W-:-:S04]  /*10c0*/  ISETP.NE.U32.AND P0, PT, R32, RZ, PT ;  /* 0x000000ff2000720c */ /* 0x002fc80003f05070 */
[----:B------:R-:W-:Y:S02]  /*10d0*/  ISETP.NE.AND.EX P0, PT, R33, RZ, PT, P0 ;  /* 0x000000ff2100720c */ /* 0x000fe40003f05300 */
[----:B------:R-:W1:Y:S01]  /*10e0*/  LDC R29, c[0x0][0x600] ;  /* 0x00018000ff1d7b82 */ /* 0x000e620000000800 */
[-CC-:B--2---:R-:W-:Y:S02]  /*10f0*/  SHF.R.U64 R27, R8, R10.reuse, R9.reuse ;  /* 0x0000000a081b7219 */ /* 0x184fe40000001209 */
[----:B------:R-:W-:-:S05]  /*1100*/  SHF.R.U32.HI R8, RZ, R10, R9 ;  /* 0x0000000aff087219 */ /* 0x000fca0000011609 */
[----:B------:R-:W2:Y:S01]  /*1110*/  LDC R22, c[0x0][0x648] ;  /* 0x00019200ff167b82 */ /* 0x000ea20000000800 */
[-CC-:B0-----:R-:W-:Y:S02]  /*1120*/  SHF.R.U64 R34, R27, R13.reuse, R8.reuse ;  /* 0x0000000d1b227219 */ /* 0x181fe40000001208 */
[----:B------:R-:W-:-:S05]  /*1130*/  SHF.R.U32.HI R8, RZ, R13, R8 ;  /* 0x0000000dff087219 */ /* 0x000fca0000011608 */
[----:B------:R-:W0:Y:S01]  /*1140*/  LDC R24, c[0x0][0x638] ;  /* 0x00018e00ff187b82 */ /* 0x000e220000000800 */
[-CC-:B---3--:R-:W-:Y:S02]  /*1150*/  SHF.R.U64 R36, R34, R31.reuse, R8.reuse ;  /* 0x0000001f22247219 */ /* 0x188fe40000001208 */
[-C--:B------:R-:W-:Y:S02]  /*1160*/  SHF.L.U32 R2, R2, R31.reuse, RZ ;  /* 0x0000001f02027219 */ /* 0x080fe400000006ff */
[----:B------:R-:W-:Y:S01]  /*1170*/  SHF.R.U32.HI R9, RZ, R31, R8 ;  /* 0x0000001fff097219 */ /* 0x000fe20000011608 */
[----:B------:R-:W-:Y:S01]  /*1180*/  IMAD.MOV.U32 R8, RZ, RZ, R36 ;  /* 0x000000ffff087224 */ /* 0x000fe200078e0024 */
[----:B------:R-:W-:Y:S01]  /*1190*/  LOP3.LUT R15, RZ, R2, RZ, 0x33, !PT ;  /* 0x00000002ff0f7212 */ /* 0x000fe200078e33ff */
[----:B------:R-:W3:Y:S01]  /*11a0*/  LDC R28, c[0x0][0x610] ;  /* 0x00018400ff1c7b82 */ /* 0x000ee20000000800 */
[----:B------:R-:W-:Y:S05]  /*11b0*/  @!P0 BRA `(.L_x_14) ;  /* 0x0000000000288947 */ /* 0x000fea0003800000 */
[----:B------:R-:W4:Y:S02]  /*11c0*/  LDC R13, c[0x0][0x64c] ;  /* 0x00019300ff0d7b82 */ /* 0x000f240000000800 */
[----:B----4-:R-:W-:-:S05]  /*11d0*/  IADD3 R13, P0, R36, R13, RZ ;  /* 0x0000000d240d7210 */ /* 0x010fca0007f1e0ff */
        /* <DEDUP_REMOVED lines=8> */
.L_x_14:
[----:B--2---:R-:W-:Y:S01]  /*1260*/  SHF.R.U64 R7, R8, R22, R9 ;  /* 0x0000001608077219 */ /* 0x004fe20000001209 */
[----:B-1----:R-:W-:Y:S01]  /*1270*/  VIADD R8, R29, 0xffffffff ;  /* 0xffffffff1d087836 */ /* 0x002fe20000000000 */
[----:B------:R-:W-:Y:S01]  /*1280*/  SHF.L.U32 R2, R26, R31, RZ ;  /* 0x0000001f1a027219 */ /* 0x000fe200000006ff */
[----:B------:R-:W-:Y:S01]  /*1290*/  @P1 IMAD R21, R25, R20, R6 ;  /* 0x0000001419151224 */ /* 0x000fe200078e0206 */
[----:B------:R-:W-:Y:S01]  /*12a0*/  LOP3.LUT R15, R34, R15, RZ, 0xc0, !PT ;  /* 0x0000000f220f7212 */ /* 0x000fe200078ec0ff */
[----:B------:R-:W-:Y:S01]  /*12b0*/  IMAD.MOV R9, RZ, RZ, -R7 ;  /* 0x000000ffff097224 */ /* 0x000fe200078e0a07 */
[----:B------:R-:W-:-:S03]  /*12c0*/  LOP3.LUT R8, R27, R8, RZ, 0xc0, !PT ;  /* 0x000000081b087212 */ /* 0x000fc600078ec0ff */
[----:B------:R-:W-:Y:S02]  /*12d0*/  IMAD R6, R2, R7, R15 ;  /* 0x0000000702067224 */ /* 0x000fe400078e020f */
[----:B0-----:R-:W-:Y:S02]  /*12e0*/  IMAD R2, R9, R24, R36 ;  /* 0x0000001809027224 */ /* 0x001fe400078e0224 */
[----:B---3--:R-:W-:Y:S02]  /*12f0*/  IMAD R19, R6, R28, R21 ;  /* 0x0000001c06137224 */ /* 0x008fe400078e0215 */
[----:B------:R-:W-:Y:S02]  /*1300*/  IMAD R2, R2, R29, R8 ;  /* 0x0000001d02027224 */ /* 0x000fe400078e0208 */
[----:B------:R-:W-:-:S03]  /*1310*/  IMAD.MOV.U32 R6, RZ, RZ, 0x1 ;  /* 0x00000001ff067424 */ /* 0x000fc600078e00ff */
[----:B------:R-:W-:Y:S02]  /*1320*/  SEL R22, R2, R19, !P1 ;  /* 0x0000001302167207 */ /* 0x000fe40004800000 */
[----:B------:R-:W-:Y:S01]  /*1330*/  SEL R19, R19, R2, !P1 ;  /* 0x0000000213137207 */ /* 0x000fe20004800000 */
[----:B------:R-:W-:Y:S01]  /*1340*/  IMAD.MOV.U32 R2, RZ, RZ, R30 ;  /* 0x000000ffff027224 */ /* 0x000fe200078e001e */
[----:B------:R-:W-:-:S07]  /*1350*/  PRMT R8, R6, 0x7610, R8 ;  /* 0x0000761006087816 */ /* 0x000fce0000000008 */
.L_x_12:
[----:B------:R-:W-:Y:S05]  /*1360*/  @!P2 BRA `(.L_x_15) ;  /* 0x00000000000ca947 */ /* 0x000fea0003800000 */
[----:B------:R-:W-:Y:S01]  /*1370*/  UCGABAR_WAIT ;  /* 0x0000000000007dc7 */ /* 0x000fe20008000000 */
[----:B------:R-:W-:Y:S01]  /*1380*/  CCTL.IVALL ;  /* 0x00000000ff00798f */ /* 0x000fe20002000000 */
[----:B------:R-:W-:Y:S05]  /*1390*/  BRA `(.L_x_16) ;  /* 0x0000000000047947 */ /* 0x000fea0003800000 */
.L_x_15:
[----:B------:R-:W-:Y:S06]  /*13a0*/  BAR.SYNC.DEFER_BLOCKING 0x0 ;  /* 0x0000000000007b1d */ /* 0x000fec0000010000 */
.L_x_16:
[----:B------:R-:W-:Y:S05]  /*13b0*/  @!P4 BRA `(.L_x_17) ;  /* 0x000000540020c947 */ /* 0x000fea0003800000 */
[----:B------:R-:W-:-:S13]  /*13c0*/  ISETP.GT.U32.AND P0, PT, R35, 0x1, PT ;  /* 0x000000012300780c */ /* 0x000fda0003f04070 */
[----:B------:R-:W-:Y:S05]  /*13d0*/  @P0 EXIT ;  /* 0x000000000000094d */ /* 0x000fea0003800000 */
.L_x_18:
[----:B------:R-:W-:-:S08]  /*13e0*/  NOP ;  /* 0x0000000000007918 */ /* 0x000fd00000000000 */
[----:B------:R-:W1:Y:S02]  /*13f0*/  USETMAXREG.TRY_ALLOC.CTAPOOL UP0, 0xe8 ;  /* 0x000000e8000079c8 */ /* 0x000e640008000600 */
[----:B-1----:R-:W-:-:S13]  /*1400*/  PLOP3.LUT P0, PT, PT, PT, UP0, 0x80, 0x0 ;  /* 0x000000000000781c */ /* 0x002fda0003f0f008 */
[----:B------:R-:W-:Y:S05]  /*1410*/  @!P0 BRA `(.L_x_18) ;  /* 0xfffffffc00f08947 */ /* 0x000fea000383ffff */
[----:B------:R-:W-:-:S13]  /*1420*/  LOP3.LUT P0, RZ, R8, 0xff, RZ, 0xc0, !PT ;  /* 0x000000ff08ff7812 */ /* 0x000fda000780c0ff */
[----:B------:R-:W-:Y:S05]  /*1430*/  @!P0 EXIT ;  /* 0x000000000000894d */ /* 0x000fea0003800000 */
[----:B------:R-:W1:Y:S01]  /*1440*/  S2UR UR4, SR_CgaCtaId ;  /* 0x00000000000479c3 */ /* 0x000e620000008800 */
[----:B------:R-:W-:Y:S01]  /*1450*/  VIADD R14, R14, 0xffffffff ;  /* 0xffffffff0e0e7836 */ /* 0x000fe20000000000 */
[CC--:B------:R-:W-:Y:S01]  /*1460*/  LEA.HI R4, R0.reuse, R3.reuse, RZ, 0x2 ;  /* 0x0000000300047211 */ /* 0x0c0fe200078f10ff */
[----:B------:R-:W-:Y:S01]  /*1470*/  UMOV UR41, 0x400 ;  /* 0x0000040000297882 */ /* 0x000fe20000000000 */
[----:B------:R-:W-:Y:S01]  /*1480*/  LEA.HI R0, R0, R3, RZ, 0x5 ;  /* 0x0000000300007211 */ /* 0x000fe200078f28ff */
[----:B------:R-:W-:Y:S01]  /*1490*/  UISETP.LT.AND UP0, UPT, UR40, 0x1, UPT ;  /* 0x000000012800788c */ /* 0x000fe2000bf01270 */
[----:B------:R-:W-:Y:S01]  /*14a0*/  R2UR UR42, R14 ;  /* 0x000000000e2a72ca */ /* 0x000fe200000e0000 */
[----:B------:R-:W-:Y:S01]  /*14b0*/  ULDC UR6, c[0x0][0x284] ;  /* 0x0000a10000067ab9 */ /* 0x000fe20000000800 */
[--C-:B------:R-:W-:Y:S01]  /*14c0*/  SHF.R.S32.HI R92, RZ, 0x2, R4.reuse ;  /* 0x00000002ff5c7819 */ /* 0x100fe20000011404 */
[----:B------:R-:W-:Y:S01]  /*14d0*/  USEL UR43, UR40, 0x1, UP0 ;  /* 0x00000001282b7887 */ /* 0x000fe20008000000 */
[----:B------:R-:W-:Y:S01]  /*14e0*/  SHF.R.S32.HI R5, RZ, 0x1f, R4 ;  /* 0x0000001fff057819 */ /* 0x000fe20000011404 */
[----:B------:R-:W-:Y:S01]  /*14f0*/  USHF.L.U32 UR46, UR40, 0x1, URZ ;  /* 0x00000001282e7899 */ /* 0x000fe2000800063f */
[----:B------:R-:W-:Y:S01]  /*1500*/  LOP3.LUT R94, R4, 0xfffffffc, RZ, 0xc0, !PT ;  /* 0xfffffffc045e7812 */ /* 0x000fe200078ec0ff */
[----:B------:R-:W-:Y:S01]  /*1510*/  UIADD3 UR43, -UR43, UR40, URZ ;  /* 0x000000282b2b7290 */ /* 0x000fe2000fffe13f */
[----:B------:R-:W-:-:S02]  /*1520*/  LEA.HI R5, R5, R92, RZ, 0x3 ;  /* 0x0000005c05057211 */ /* 0x000fc400078f18ff */
[----:B------:R-:W-:Y:S01]  /*1530*/  ISETP.NE.AND P0, PT, R14, RZ, PT ;  /* 0x000000ff0e00720c */ /* 0x000fe20003f05270 */
[----:B------:R-:W-:Y:S01]  /*1540*/  IMAD.IADD R94, R3, 0x1, -R94 ;  /* 0x00000001035e7824 */ /* 0x000fe200078e0a5e */
[----:B------:R-:W-:Y:S01]  /*1550*/  LOP3.LUT R5, R5, 0xfffffff8, RZ, 0xc0, !PT ;  /* 0xfffffff805057812 */ /* 0x000fe200078ec0ff */
[----:B------:R-:W-:Y:S01]  /*1560*/  USHF.L.U32 UR42, UR42, 0x3, URZ ;  /* 0x000000032a2a7899 */ /* 0x000fe2000800063f */
[----:B------:R-:W-:Y:S02]  /*1570*/  LOP3.LUT R102, R16, 0x1, RZ, 0xfc, !PT ;  /* 0x0000000110667812 */ /* 0x000fe400078efcff */
[----:B------:R-:W-:Y:S01]  /*1580*/  SEL R103, RZ, 0x1, P0 ;  /* 0x00000001ff677807 */ /* 0x000fe20000000000 */
[----:B------:R-:W-:Y:S01]  /*1590*/  IMAD.IADD R92, R92, 0x1, -R5 ;  /* 0x000000015c5c7824 */ /* 0x000fe200078e0a05 */
[----:B-1----:R-:W-:Y:S01]  /*15a0*/  ULEA UR41, UR4, UR41, 0x18 ;  /* 0x0000002904297291 */ /* 0x002fe2000f8ec03f */
[----:B------:R-:W-:Y:S01]  /*15b0*/  SHF.R.S32.HI R5, RZ, 0x5, R0 ;  /* 0x00000005ff057819 */ /* 0x000fe20000011400 */
[----:B------:R-:W-:-:S02]  /*15c0*/  IMAD.U32 R96, RZ, RZ, UR42 ;  /* 0x0000002aff607e24 */ /* 0x000fc4000f8e00ff */
[----:B------:R-:W-:Y:S01]  /*15d0*/  UIADD3 UR47, UR41, 0x40, URZ ;  /* 0x00000040292f7890 */ /* 0x000fe2000fffe03f */
[--C-:B------:R-:W-:Y:S01]  /*15e0*/  SHF.R.S32.HI R93, RZ, 0x1f, R92.reuse ;  /* 0x0000001fff5d7819 */ /* 0x100fe2000001145c */
[----:B------:R-:W-:Y:S01]  /*15f0*/  UIADD3 UR4, UR41, 0x100, URZ ;  /* 0x0000010029047890 */ /* 0x000fe2000fffe03f */
[C-C-:B------:R-:W-:Y:S01]  /*1600*/  IMAD R99, R5.reuse, -0x10, -R92.reuse ;  /* 0xfffffff005637824 */ /* 0x140fe200078e0a5c */
[----:B------:R-:W-:Y:S01]  /*1610*/  UIADD3 UR5, UR41, 0x3100, URZ ;  /* 0x0000310029057890 */ /* 0x000fe2000fffe03f */
[C---:B------:R-:W-:Y:S01]  /*1620*/  LOP3.LUT R98, R96.reuse, 0x8, RZ, 0xc0, !PT ;  /* 0x0000000860627812 */ /* 0x040fe200078ec0ff */
[----:B------:R-:W-:Y:S01]  /*1630*/  USHF.R.U32.HI UR4, URZ, 0x4, UR4 ;  /* 0x000000043f047899 */ /* 0x000fe20008011604 */
[----:B------:R-:W-:Y:S01]  /*1640*/  IMAD.U32 R95, RZ, RZ, UR47 ;  /* 0x0000002fff5f7e24 */ /* 0x000fe2000f8e00ff */
[----:B------:R-:W-:Y:S01]  /*1650*/  USHF.R.U32.HI UR5, URZ, 0x4, UR5 ;  /* 0x000000043f057899 */ /* 0x000fe20008011605 */
[----:B------:R-:W-:Y:S01]  /*1660*/  IMAD.WIDE R92, R5, 0x10, R92 ;  /* 0x00000010055c7825 */ /* 0x000fe200078e025c */
[----:B------:R-:W-:Y:S01]  /*1670*/  ULOP3.LUT UR4, UR4, 0x3fff, URZ, 0xc0, !UPT ;  /* 0x00003fff04047892 */ /* 0x000fe2000f8ec03f */
[----:B------:R-:W-:Y:S01]  /*1680*/  LOP3.LUT R96, R96, 0x8, RZ, 0xc, !PT ;  /* 0x0000000860607812 */ /* 0x000fe200078e0cff */
[----:B------:R-:W-:Y:S01]  /*1690*/  ULOP3.LUT UR5, UR5, 0x3fff, URZ, 0xc0, !UPT ;  /* 0x00003fff05057892 */ /* 0x000fe2000f8ec03f */
[----:B------:R-:W-:Y:S01]  /*16a0*/  VIADD R97, R95, UR42 ;  /* 0x0000002a5f617c36 */ /* 0x000fe20008000000 */
[----:B------:R-:W-:Y:S01]  /*16b0*/  LOP3.LUT R98, R98, 0x18, RZ, 0x3c, !PT ;  /* 0x0000001862627812 */ /* 0x000fe200078e3cff */
[----:B------:R-:W-:Y:S01]  /*16c0*/  VIADD R99, R99, UR6 ;  /* 0x0000000663637c36 */ /* 0x000fe20008000000 */
[----:B------:R-:W-:-:S02]  /*16d0*/  ULOP3.LUT UR44, UR4, 0x10000, URZ, 0xfc, !UPT ;  /* 0x00010000042c7892 */ /* 0x000fc4000f8efc3f */
[----:B------:R-:W-:-:S12]  /*16e0*/  ULOP3.LUT UR45, UR5, 0x10000, URZ, 0xfc, !UPT ;  /* 0x00010000052d7892 */ /* 0x000fd8000f8efc3f */
.L_x_166:
[----:B------:R-:W-:Y:S01]  /*16f0*/  SHF.L.U32 R0, R103, 0x1f, RZ ;  /* 0x0000001f67007819 */ /* 0x000fe200000006ff */
[----:B------:R-:W-:Y:S02]  /*1700*/  ULDC UR4, c[0x0][0x28c] ;  /* 0x0000a30000047ab9 */ /* 0x000fe40000000800 */
[----:B------:R-:W-:Y:S01]  /*1710*/  ISETP.LT.AND P1, PT, RZ, UR4, PT ;  /* 0x00000004ff007c0c */ /* 0x000fe2000bf21270 */
[----:B------:R-:W1:Y:S02]  /*1720*/  SYNCS.PHASECHK.TRANS64.TRYWAIT P0, [R95+UR42], R0 ;  /* 0x000000005f0075a7 */ /* 0x000e64000800016a */
[----:B-1-34-:R-:W-:Y:S10]  /*1730*/  @!P0 BRA `(.L_x_19) ;  /* 0x0000006000308947 */ /* 0x01aff40003800000 */
.L_x_187:
[----:B------:R-:W-:Y:S05]  /*1740*/  @P1 BRA `(.L_x_20) ;  /* 0x0000000000401947 */ /* 0x000fea0003800000 */
[----:B-1----:R-:W-:Y:S01]  /*1750*/  MOV R0, 0x0 ;  /* 0x0000000000007802 */ /* 0x002fe20000000f00 */
[----:B------:R-:W-:Y:S01]  /*1760*/  ULDC.64 UR4, c[0x4][0x68] ;  /* 0x01001a0000047ab9 */ /* 0x000fe20000000a00 */
[----:B------:R-:W-:Y:S01]  /*1770*/  ULDC.64 UR6, c[0x4][0x8] ;  /* 0x0100020000067ab9 */ /* 0x000fe20000000a00 */
[----:B------:R-:W-:Y:S01]  /*1780*/  IMAD.U32 R4, RZ, RZ, UR4 ;  /* 0x00000004ff047e24 */ /* 0x000fe2000f8e00ff */
[----:B------:R1:W2:Y:S01]  /*1790*/  LDC.64 R14, c[0x4][R0] ;  /* 0x01000000000e7b82 */ /* 0x0002a20000000a00 */
[----:B------:R-:W-:Y:S01]  /*17a0*/  IMAD.U32 R5, RZ, RZ, UR5 ;  /* 0x00000005ff057e24 */ /* 0x000fe2000f8e00ff */
[----:B------:R-:W-:Y:S01]  /*17b0*/  ULDC.64 UR4, c[0x4][0x70] ;  /* 0x01001c0000047ab9 */ /* 0x000fe20000000a00 */
[----:B------:R-:W-:Y:S02]  /*17c0*/  IMAD.U32 R10, RZ, RZ, UR6 ;  /* 0x00000006ff0a7e24 */ /* 0x000fe4000f8e00ff */
[----:B------:R-:W-:Y:S02]  /*17d0*/  IMAD.U32 R6, RZ, RZ, UR4 ;  /* 0x00000004ff067e24 */ /* 0x000fe4000f8e00ff */
[----:B------:R-:W-:-:S02]  /*17e0*/  IMAD.U32 R7, RZ, RZ, UR5 ;  /* 0x00000005ff077e24 */ /* 0x000fc4000f8e00ff */
[----:B------:R-:W-:Y:S02]  /*17f0*/  IMAD.U32 R11, RZ, RZ, UR7 ;  /* 0x00000007ff0b7e24 */ /* 0x000fe4000f8e00ff */
[----:B------:R-:W-:Y:S02]  /*1800*/  IMAD.MOV.U32 R8, RZ, RZ, 0x1e1 ;  /* 0x000001e1ff087424 */ /* 0x000fe400078e00ff */
[----:B0-----:R-:W-:Y:S02]  /*1810*/  IMAD.MOV.U32 R12, RZ, RZ, 0x1 ;  /* 0x00000001ff0c7424 */ /* 0x001fe400078e00ff */
[----:B-1----:R-:W-:-:S07]  /*1820*/  IMAD.MOV.U32 R13, RZ, RZ, RZ ;  /* 0x000000ffff0d7224 */ /* 0x002fce00078e00ff */
[----:B------:R-:W-:-:S07]  /*1830*/  LEPC R20, `(.L_x_20) ;  /* 0x000000001014794e */ /* 0x000fce0000000000 */
[----:B--2--5:R-:W-:Y:S05]  /*1840*/  CALL.ABS.NOINC R14 ;  /* 0x000000000e007343 */ /* 0x024fea0003c00000 */
.L_x_20:
[----:B------:R-:W-:-:S13]  /*1850*/  ISETP.NE.AND P0, PT, R102, 0x3, PT ;  /* 0x000000036600780c */ /* 0x000fda0003f05270 */
[----:B------:R-:W-:Y:S05]  /*1860*/  @!P0 BRA `(.L_x_21) ;  /* 0x0000000000048947 */ /* 0x000fea0003800000 */
[----:B------:R-:W-:Y:S01]  /*1870*/  BPT.TRAP 0x1 ;  /* 0x000000040000795c */ /* 0x000fe20000300000 */
.L_x_21:
[----:B------:R-:W-:Y:S02]  /*1880*/  IMAD.U32 R3, RZ, RZ, UR38 ;  /* 0x00000026ff037e24 */ /* 0x000fe4000f8e00ff */
[----:B-1----:R-:W-:-:S03]  /*1890*/  IMAD.U32 R0, RZ, RZ, UR39 ;  /* 0x00000027ff007e24 */ /* 0x002fc6000f8e00ff */
[----:B------:R-:W-:Y:S02]  /*18a0*/  LEA R3, R3, UR41, 0x3 ;  /* 0x0000002903037c11 */ /* 0x000fe4000f8e18ff */
[----:B------:R-:W-:-:S04]  /*18b0*/  SHF.L.U32 R0, R0, 0x1f, RZ ;  /* 0x0000001f00007819 */ /* 0x000fc800000006ff */
[----:B------:R1:W2:Y:S01]  /*18c0*/  SYNCS.PHASECHK.TRANS64.TRYWAIT P1, [R3+URZ], R0 ;  /* 0x00000000030075a7 */ /* 0x0002a2000802017f */
[----:B------:R-:W-:Y:S05]  /*18d0*/  @!P0 BRA `(.L_x_22) ;  /* 0x0000000000048947 */ /* 0x000fea0003800000 */
[----:B------:R-:W-:Y:S01]  /*18e0*/  BPT.TRAP 0x1 ;  /* 0x000000040000795c */ /* 0x000fe20000300000 */
.L_x_22:
[----:B--2---:R-:W-:Y:S05]  /*18f0*/  @P1 BRA `(.L_x_23) ;  /* 0x0000000000081947 */ /* 0x004fea0003800000 */
[----:B------:R-:W2:Y:S02]  /*1900*/  SYNCS.PHASECHK.TRANS64.TRYWAIT P1, [R3+URZ], R0 ;  /* 0x00000000030075a7 */ /* 0x000ea4000802017f */
[----:B--2---:R-:W-:Y:S05]  /*1910*/  @!P1 BRA `(.L_x_24) ;  /* 0x0000005c00cc9947 */ /* 0x004fea0003800000 */
.L_x_23:
[----:B------:R-:W-:Y:S05]  /*1920*/  WARPSYNC.ALL ;  /* 0x0000000000007948 */ /* 0x000fea0003800000 */
[----:B------:R-:W-:Y:S01]  /*1930*/  ULEA UR4, UR38, UR44, 0x8 ;  /* 0x0000002c26047291 */ /* 0x000fe2000f8e403f */
[----:B------:R-:W-:Y:S01]  /*1940*/  WARPGROUP.ARRIVE ;  /* 0x00000000000079c5 */ /* 0x000fe20000000000 */
[----:B------:R-:W-:Y:S01]  /*1950*/  ULEA UR6, UR38, UR45, 0x9 ;  /* 0x0000002d26067291 */ /* 0x000fe2000f8e483f */
[----:B-12---:R-:W-:Y:S01]  /*1960*/  IMAD.U32 R0, RZ, RZ, UR43 ;  /* 0x0000002bff007e24 */ /* 0x006fe2000f8e00ff */
[----:B------:R-:W-:Y:S01]  /*1970*/  UMOV UR5, 0x80000020 ;  /* 0x8000002000057882 */ /* 0x000fe20000000000 */
[----:B------:R-:W-:-:S03]  /*1980*/  UMOV UR7, 0x80000020 ;  /* 0x8000002000077882 */ /* 0x000fc60000000000 */
[----:B------:R-:W-:-:S03]  /*1990*/  ISETP.GE.AND P1, PT, R0, 0x1, PT ;  /* 0x000000010000780c */ /* 0x000fc60003f26270 */
[----:B------:R-:W-:Y:S01]  /*19a0*/  HGMMA.64x128x16.F32.BF16 R24, gdesc[UR4], RZ, !UPT, gsb0 ;  /* 0x01e00000041879f0 */ /* 0x000fe2000c0018ff */
[----:B------:R-:W-:Y:S02]  /*19b0*/  UIADD3 UR4, UR4, 0x2, URZ ;  /* 0x0000000204047890 */ /* 0x000fe4000fffe03f */
[----:B------:R-:W-:Y:S01]  /*19c0*/  UIADD3 UR6, UR6, 0x2, URZ ;  /* 0x0000000206067890 */ /* 0x000fe2000fffe03f */
[----:B------:R-:W-:Y:S01]  /*19d0*/  UMOV UR5, 0x80000020 ;  /* 0x8000002000057882 */ /* 0x000fe20000000000 */
[----:B------:R-:W-:Y:S01]  /*19e0*/  UMOV UR7, 0x80000020 ;  /* 0x8000002000077882 */ /* 0x000fe20000000000 */
[----:B------:R-:W-:Y:S02]  /*19f0*/  WARPGROUP.DEPBAR.LE gsb0, 0x0 ;  /* 0x00008000000079c5 */ /* 0x000fe40000010000 */
[----:B------:R-:W-:-:S06]  /*1a00*/  WARPGROUP.ARRIVE ;  /* 0x00000000000079c5 */ /* 0x000fcc0000000000 */
[----:B------:R-:W-:Y:S03]  /*1a10*/  HGMMA.64x128x16.F32.BF16 R24, gdesc[UR4], R24, gsb0 ;  /* 0x01e00000041879f0 */ /* 0x000fe60008001818 */
[----:B------:R-:W-:Y:S02]  /*1a20*/  WARPGROUP.DEPBAR.LE gsb0, 0x0 ;  /* 0x00008000000079c5 */ /* 0x000fe40000010000 */
[----:B------:R-:W-:Y:S05]  /*1a30*/  @!P1 BRA `(.L_x_25) ;  /* 0x0000000000d49947 */ /* 0x000fea0003800000 */
[----:B------:R-:W-:Y:S01]  /*1a40*/  UIADD3 UR4, UR38, 0x1, URZ ;  /* 0x0000000126047890 */ /* 0x000fe2000fffe03f */
[----:B------:R-:W-:Y:S02]  /*1a50*/  IMAD.U32 R0, RZ, RZ, UR43 ;  /* 0x0000002bff007e24 */ /* 0x000fe4000f8e00ff */
[----:B------:R-:W-:Y:S01]  /*1a60*/  IMAD.U32 R3, RZ, RZ, UR38 ;  /* 0x00000026ff037e24 */ /* 0x000fe2000f8e00ff */
[----:B------:R-:W-:-:S04]  /*1a70*/  UISETP.NE.AND UP0, UPT, UR4, 0x3, UPT ;  /* 0x000000030400788c */ /* 0x000fc8000bf05270 */
[----:B------:R-:W-:Y:S02]  /*1a80*/  USEL UR5, URZ, 0x1, UP0 ;  /* 0x000000013f057887 */ /* 0x000fe40008000000 */
[----:B------:R-:W-:Y:S02]  /*1a90*/  USEL UR8, UR4, URZ, UP0 ;  /* 0x0000003f04087287 */ /* 0x000fe40008000000 */
[----:B------:R-:W-:-:S06]  /*1aa0*/  ULOP3.LUT UR5, UR39, UR5, URZ, 0x3c, !UPT ;  /* 0x0000000527057292 */ /* 0x000fcc000f8e3c3f */
[----:B------:R-:W-:-:S07]  /*1ab0*/  IMAD.U32 R6, RZ, RZ, UR5 ;  /* 0x00000005ff067e24 */ /* 0x000fce000f8e00ff */
.L_x_32:
[----:B------:R-:W-:Y:S05]  /*1ac0*/  @!P0 BRA `(.L_x_26) ;  /* 0x0000000000048947 */ /* 0x000fea0003800000 */
[----:B------:R-:W-:Y:S01]  /*1ad0*/  BPT.TRAP 0x1 ;  /* 0x000000040000795c */ /* 0x000fe20000300000 */
.L_x_26:
[----:B------:R-:W-:Y:S01]  /*1ae0*/  ULEA UR4, UR8, UR41, 0x3 ;  /* 0x0000002908047291 */ /* 0x000fe2000f8e183f */
[----:B------:R-:W-:-:S08]  /*1af0*/  SHF.L.U32 R4, R6, 0x1f, RZ ;  /* 0x0000001f06047819 */ /* 0x000fd000000006ff */
[----:B------:R1:W2:Y:S01]  /*1b00*/  SYNCS.PHASECHK.TRANS64.TRYWAIT P1, [UR4], R4 ;  /* 0x00000004ff0075a7 */ /* 0x0002a20008020144 */
[----:B------:R-:W-:Y:S05]  /*1b10*/  @!P0 BRA `(.L_x_27) ;  /* 0x0000000000048947 */ /* 0x000fea0003800000 */
[----:B------:R-:W-:Y:S01]  /*1b20*/  BPT.TRAP 0x1 ;  /* 0x000000040000795c */ /* 0x000fe20000300000 */
.L_x_27:
[----:B--2---:R-:W-:Y:S05]  /*1b30*/  @P1 BRA `(.L_x_28) ;  /* 0x0000000000081947 */ /* 0x004fea0003800000 */
[----:B------:R-:W2:Y:S02]  /*1b40*/  SYNCS.PHASECHK.TRANS64.TRYWAIT P1, [UR4], R4 ;  /* 0x00000004ff0075a7 */ /* 0x000ea40008020144 */
[----:B--2---:R-:W-:Y:S05]  /*1b50*/  @!P1 BRA `(.L_x_29) ;  /* 0x0000005c00509947 */ /* 0x004fea0003800000 */
.L_x_28:
[----:B------:R-:W-:Y:S01]  /*1b60*/  ULEA UR4, UR8, UR44, 0x8 ;  /* 0x0000002c08047291 */ /* 0x000fe2000f8e403f */
[----:B------:R-:W-:Y:S01]  /*1b70*/  WARPGROUP.ARRIVE ;  /* 0x00000000000079c5 */ /* 0x000fe20000000000 */
[----:B------:R-:W-:Y:S01]  /*1b80*/  ULEA UR6, UR8, UR45, 0x9 ;  /* 0x0000002d08067291 */ /* 0x000fe2000f8e483f */
[----:B------:R-:W-:Y:S01]  /*1b90*/  UMOV UR5, 0x80000020 ;  /* 0x8000002000057882 */ /* 0x000fe20000000000 */
[----:B------:R-:W-:-:S07]  /*1ba0*/  UMOV UR7, 0x80000020 ;  /* 0x8000002000077882 */ /* 0x000fce0000000000 */
[----:B------:R-:W-:Y:S01]  /*1bb0*/  HGMMA.64x128x16.F32.BF16 R24, gdesc[UR4], R24, gsb0 ;  /* 0x01e00000041879f0 */ /* 0x000fe20008001818 */
        /* <DEDUP_REMOVED lines=9> */
[----:B------:R-:W-:Y:S01]  /*1c50*/  BPT.TRAP 0x1 ;  /* 0x000000040000795c */ /* 0x000fe20000300000 */
.L_x_30:
[----:B------:R-:W-:-:S13]  /*1c60*/  ISETP.NE.AND P1, PT, R89, RZ, PT ;  /* 0x000000ff5900720c */ /* 0x000fda0003f25270 */
[----:B-12---:R-:W-:-:S05]  /*1c70*/  @P1 LEA R4, R3, UR41, 0x3 ;  /* 0x0000002903041c11 */ /* 0x006fca000f8e18ff */
[----:B------:R-:W-:-:S05]  /*1c80*/  @P1 VIADD R5, R4, 0x18 ;  /* 0x0000001804051836 */ /* 0x000fca0000000000 */
[----:B------:R-:W-:-:S04]  /*1c90*/  @P1 PRMT R5, R88, 0x654, R5 ;  /* 0x0000065458051816 */ /* 0x000fc80000000005 */
[----:B------:R1:W-:Y:S01]  /*1ca0*/  @P1 SYNCS.ARRIVE.TRANS64.RED.A1T0 RZ, [R5+URZ], RZ ;  /* 0x000000ff05ff19a7 */ /* 0x0003e2000810043f */
[----:B------:R-:W-:-:S13]  /*1cb0*/  ISETP.GT.U32.AND P1, PT, R16, 0x1, PT ;  /* 0x000000011000780c */ /* 0x000fda0003f24070 */
[----:B-1----:R-:W-:Y:S05]  /*1cc0*/  @P1 BRA `(.L_x_31) ;  /* 0x0000000000041947 */ /* 0x002fea0003800000 */
[----:B------:R-:W-:Y:S01]  /*1cd0*/  BPT.TRAP 0x1 ;  /* 0x000000040000795c */ /* 0x000fe20000300000 */
.L_x_31:
[----:B------:R-:W-:Y:S01]  /*1ce0*/  UIADD3 UR8, UR8, 0x1, URZ ;  /* 0x0000000108087890 */ /* 0x000fe2000fffe03f */
[C---:B------:R-:W-:Y:S01]  /*1cf0*/  ISETP.GT.AND P2, PT, R0.reuse, 0x1, PT ;  /* 0x000000010000780c */ /* 0x040fe20003f44270 */
[----:B------:R-:W-:Y:S02]  /*1d00*/  VIADD R3, R3, 0x1 ;  /* 0x0000000103037836 */ /* 0x000fe40000000000 */
[----:B------:R-:W-:Y:S01]  /*1d10*/  UISETP.NE.AND UP0, UPT, UR8, 0x3, UPT ;  /* 0x000000030800788c */ /* 0x000fe2000bf05270 */
[----:B------:R-:W-:Y:S02]  /*1d20*/  VIADD R0, R0, 0xffffffff ;  /* 0xffffffff00007836 */ /* 0x000fe40000000000 */
[C---:B------:R-:W-:Y:S01]  /*1d30*/  ISETP.NE.AND P1, PT, R3.reuse, 0x3, PT ;  /* 0x000000030300780c */ /* 0x040fe20003f25270 */
[----:B------:R-:W-:Y:S02]  /*1d40*/  USEL UR4, URZ, 0x1, UP0 ;  /* 0x000000013f047887 */ /* 0x000fe40008000000 */
[----:B------:R-:W-:Y:S01]  /*1d50*/  USEL UR8, UR8, URZ, UP0 ;  /* 0x0000003f08087287 */ /* 0x000fe20008000000 */
[----:B------:R-:W-:-:S03]  /*1d60*/  SEL R3, R3, RZ, P1 ;  /* 0x000000ff03037207 */ /* 0x000fc60000800000 */
[----:B------:R-:W-:Y:S01]  /*1d70*/  LOP3.LUT R6, R6, UR4, RZ, 0x3c, !PT ;  /* 0x0000000406067c12 */ /* 0x000fe2000f8e3cff */
[----:B------:R-:W-:Y:S07]  /*1d80*/  @P2 BRA `(.L_x_32) ;  /* 0xfffffffc004c2947 */ /* 0x000fee000383ffff */
.L_x_25:
[----:B------:R-:W1:Y:S01]  /*1d90*/  LDC R0, c[0x0][0x28c] ;  /* 0x0000a300ff007b82 */ /* 0x000e620000000800 */
[----:B------:R2:W-:Y:S01]  /*1da0*/  SYNCS.ARRIVE.TRANS64.A1T0 RZ, [R96+UR47], RZ ;  /* 0x000000ff60ff79a7 */ /* 0x0005e2000810002f */
[----:B-1----:R-:W-:-:S13]  /*1db0*/  ISETP.GE.AND P1, PT, R0, 0x1, PT ;  /* 0x000000010000780c */ /* 0x002fda0003f26270 */
[----:B--2---:R-:W-:Y:S05]  /*1dc0*/  @!P1 BRA `(.L_x_33) ;  /* 0x0000000000449947 */ /* 0x004fea0003800000 */
[----:B------:R-:W-:Y:S05]  /*1dd0*/  @!P0 BRA `(.L_x_34) ;  /* 0x0000000000048947 */ /* 0x000fea0003800000 */
[----:B------:R-:W-:Y:S01]  /*1de0*/  BPT.TRAP 0x1 ;  /* 0x000000040000795c */ /* 0x000fe20000300000 */
.L_x_34:
[----:B------:R-:W-:-:S13]  /*1df0*/  ISETP.NE.AND P0, PT, R89, RZ, PT ;  /* 0x000000ff5900720c */ /* 0x000fda0003f05270 */
[----:B------:R-:W-:-:S05]  /*1e00*/  VOTEU.ANY UP0, P0 ;  /* 0x00000000003f7886 */ /* 0x000fca0000000100 */
[----:B------:R-:W-:-:S06]  /*1e10*/  @UP0 UIADD3 UR4, UR43, UR38, URZ ;  /* 0x000000262b040290 */ /* 0x000fcc000fffe03f */
[----:B------:R-:W-:Y:S02]  /*1e20*/  IMAD.U32 R4, RZ, RZ, UR4 ;  /* 0x00000004ff047e24 */ /* 0x000fe4000f8e00ff */
[----:B------:R-:W-:Y:S02]  /*1e30*/  IMAD.U32 R3, RZ, RZ, UR4 ;  /* 0x00000004ff037e24 */ /* 0x000fe4000f8e00ff */
[----:B------:R-:W-:-:S05]  /*1e40*/  @P0 IMAD.WIDE.U32 R4, R4, -0x55555555, RZ ;  /* 0xaaaaaaab04040825 */ /* 0x000fca00078e00ff */
[----:B------:R-:W-:-:S05]  /*1e50*/  @P0 SHF.R.U32.HI R0, RZ, 0x1, R5 ;  /* 0x00000001ff000819 */ /* 0x000fca0000011605 */
[----:B------:R-:W-:-:S05]  /*1e60*/  @P0 IMAD R0, R0, -0x3, R3 ;  /* 0xfffffffd00000824 */ /* 0x000fca00078e0203 */
[----:B------:R-:W-:-:S05]  /*1e70*/  @P0 LEA R0, R0, UR41, 0x3 ;  /* 0x0000002900000c11 */ /* 0x000fca000f8e18ff */
[----:B------:R-:W-:-:S05]  /*1e80*/  @P0 VIADD R3, R0, 0x18 ;  /* 0x0000001800030836 */ /* 0x000fca0000000000 */
[----:B------:R-:W-:-:S04]  /*1e90*/  @P0 PRMT R3, R88, 0x654, R3 ;  /* 0x0000065458030816 */ /* 0x000fc80000000003 */
[----:B------:R1:W-:Y:S01]  /*1ea0*/  @P0 SYNCS.ARRIVE.TRANS64.RED.A1T0 RZ, [R3+URZ], RZ ;  /* 0x000000ff03ff09a7 */ /* 0x0003e2000810043f */
[----:B------:R-:W-:-:S13]  /*1eb0*/  ISETP.GT.U32.AND P0, PT, R16, 0x1, PT ;  /* 0x000000011000780c */ /* 0x000fda0003f04070 */
[----:B-1----:R-:W-:Y:S05]  /*1ec0*/  @P0 BRA `(.L_x_33) ;  /* 0x0000000000040947 */ /* 0x002fea0003800000 */
[----:B------:R-:W-:Y:S01]  /*1ed0*/  BPT.TRAP 0x1 ;  /* 0x000000040000795c */ /* 0x000fe20000300000 */
.L_x_33:
[----:B------:R-:W-:Y:S01]  /*1ee0*/  SHF.L.U32 R0, R103, 0x1f, RZ ;  /* 0x0000001f67007819 */ /* 0x000fe200000006ff */
[----:B------:R-:W-:Y:S01]  /*1ef0*/  UIADD3 UR38, UR46, UR38, URZ ;  /* 0x000000262e267290 */ /* 0x000fe2000fffe03f */
[----:B------:R-:W1:Y:S01]  /*1f00*/  LDC R9, c[0x0][0x288] ;  /* 0x0000a200ff097b82 */ /* 0x000e620000000800 */
[----:B------:R-:W-:Y:S01]  /*1f10*/  UISETP.GE.U32.AND UP1, UPT, UR46, 0x3, UPT ;  /* 0x000000032e00788c */ /* 0x000fe2000bf26070 */
[----:B------:R-:W-:Y:S01]  /*1f20*/  IMAD.SHL.U32 R10, R94, 0x2, RZ ;  /* 0x000000025e0a7824 */ /* 0x000fe200078e00ff */
[----:B------:R-:W-:Y:S02]  /*1f30*/  UISETP.GT.U32.AND UP0, UPT, UR38, 0x2, UPT ;  /* 0x000000022600788c */ /* 0x000fe4000bf04070 */
[----:B------:R-:W-:Y:S02]  /*1f40*/  UIMAD.WIDE.U32 UR4, UR38, -0x55555555, URZ ;  /* 0xaaaaaaab260478a5 */ /* 0x000fe4000f8e003f */
[----:B------:R-:W-:Y:S01]  /*1f50*/  UISETP.LT.U32.AND UP0, UPT, UR46, 0x3, UP0 ;  /* 0x000000032e00788c */ /* 0x000fe20008701070 */
[----:B------:R-:W2:Y:S01]  /*1f60*/  SYNCS.PHASECHK.TRANS64.TRYWAIT P0, [R95+UR42+0x10], R0 ;  /* 0x000010005f0075a7 */ /* 0x000ea2000800016a */
[----:B------:R-:W-:Y:S01]  /*1f70*/  USHF.R.U32.HI UR4, URZ, 0x1, UR5 ;  /* 0x000000013f047899 */ /* 0x000fe20008011605 */
[----:B------:R-:W-:Y:S01]  /*1f80*/  SHF.R.S32.HI R11, RZ, 0x1f, R10 ;  /* 0x0000001fff0b7819 */ /* 0x000fe2000001140a */
[----:B------:R-:W-:-:S02]  /*1f90*/  USEL UR6, URZ, 0x1, !UP0 ;  /* 0x000000013f067887 */ /* 0x000fc4000c000000 */
[----:B------:R-:W-:Y:S02]  /*1fa0*/  UIMAD UR38, UR4, -0x3, UR38 ;  /* 0xfffffffd042678a4 */ /* 0x000fe4000f8e0226 */
[----:B------:R-:W-:-:S04]  /*1fb0*/  ULOP3.LUT UR39, UR39, UR6, URZ, 0x3c, !UPT ;  /* 0x0000000627277292 */ /* 0x000fc8000f8e3c3f */
[----:B------:R-:W-:Y:S01]  /*1fc0*/  @UP1 ULOP3.LUT UR39, UR39, 0x1, UR4, 0x78, !UPT ;  /* 0x0000000127271892 */ /* 0x000fe2000f8e7804 */
[----:B-12---:R-:W-:Y:S11]  /*1fd0*/  @!P0 BRA `(.L_x_35) ;  /* 0x0000005800488947 */ /* 0x006ff60003800000 */
.L_x_188:
[----:B-1----:R-:W-:Y:S01]  /*1fe0*/  IMAD.SHL.U32 R0, R19, 0x40, RZ ;  /* 0x0000004013007824 */ /* 0x002fe200078e00ff */
[----:B------:R-:W-:Y:S01]  /*1ff0*/  ULDC UR6, c[0x0][0x284] ;  /* 0x0000a10000067ab9 */ /* 0x000fe20000000800 */
[----:B------:R-:W-:Y:S01]  /*2000*/  IMAD.SHL.U32 R20, R22, 0x80, RZ ;  /* 0x0000008016147824 */ /* 0x000fe200078e00ff */
[----:B0-----:R-:W-:Y:S01]  /*2010*/  SHF.R.S32.HI R13, RZ, 0x1f, R2 ;  /* 0x0000001fff0d7819 */ /* 0x001fe20000011402 */
[----:B------:R-:W-:Y:S01]  /*2020*/  ULDC.64 UR4, c[0x0][0x5d0] ;  /* 0x0001740000047ab9 */ /* 0x000fe20000000a00 */
[----:B------:R-:W-:Y:S01]  /*2030*/  ISETP.GE.AND P0, PT, R0, UR6, PT ;  /* 0x0000000600007c0c */ /* 0x000fe2000bf06270 */
[----:B------:R-:W-:Y:S01]  /*2040*/  IMAD.WIDE.U32 R4, R2, UR4, R10 ;  /* 0x0000000402047c25 */ /* 0x000fe2000f8e000a */
[----:B------:R-:W-:Y:S02]  /*2050*/  SHF.R.S32.HI R21, RZ, 0x1f, R20 ;  /* 0x0000001fff157819 */ /* 0x000fe40000011414 */
[C---:B------:R-:W-:Y:S01]  /*2060*/  ISETP.GE.OR P0, PT, R20.reuse, R9, P0 ;  /* 0x000000091400720c */ /* 0x040fe20000706670 */
[----:B------:R-:W-:Y:S01]  /*2070*/  IMAD R3, R13, UR4, RZ ;  /* 0x000000040d037c24 */ /* 0x000fe2000f8e02ff */
[----:B------:R-:W-:-:S03]  /*2080*/  IADD3 R4, P1, R20, R4, RZ ;  /* 0x0000000414047210 */ /* 0x000fc60007f3e0ff */
[----:B------:R-:W-:-:S05]  /*2090*/  IMAD R3, R2, UR5, R3 ;  /* 0x0000000502037c24 */ /* 0x000fca000f8e0203 */
[----:B------:R-:W-:-:S03]  /*20a0*/  IADD3.X R5, R21, R5, R3, P1, !PT ;  /* 0x0000000515057210 */ /* 0x000fc60000ffe403 */
[----:B------:R-:W-:Y:S05]  /*20b0*/  @P0 BRA `(.L_x_36) ;  /* 0x0000004000300947 */ /* 0x000fea0003800000 */
[----:B------:R-:W0:Y:S01]  /*20c0*/  LDC.64 R6, c[0x0][0x5c8] ;  /* 0x00017200ff067b82 */ /* 0x000e220000000a00 */
[----:B-----5:R-:W-:Y:S01]  /*20d0*/  FSETP.NEU.AND P0, PT, R91, RZ, PT ;  /* 0x000000ff5b00720b */ /* 0x020fe20003f0d000 */
[----:B------:R-:W-:Y:S01]  /*20e0*/  IMAD R3, R94, -0x2, R9 ;  /* 0xfffffffe5e037824 */ /* 0x000fe200078e0209 */
[----:B------:R-:W-:Y:S01]  /*20f0*/  BSSY B0, `(.L_x_36) ;  /* 0x0000408000007945 */ /* 0x000fe20003800000 */
[----:B------:R-:W-:-:S04]  /*2100*/  IMAD.WIDE R104, R19, 0x40, R92 ;  /* 0x0000004013687825 */ /* 0x000fc800078e025c */
[----:B------:R-:W-:Y:S02]  /*2110*/  IMAD.IADD R3, R3, 0x1, -R20 ;  /* 0x0000000103037824 */ /* 0x000fe400078e0a14 */
[----:B------:R-:W-:-:S03]  /*2120*/  IMAD.IADD R0, R99, 0x1, -R0 ;  /* 0x0000000163007824 */ /* 0x000fc600078e0a00 */
[----:B------:R-:W-:-:S04]  /*2130*/  ISETP.GT.AND P2, PT, R3, RZ, PT ;  /* 0x000000ff0300720c */ /* 0x000fc80003f44270 */
[----:B------:R-:W-:Y:S01]  /*2140*/  ISETP.GT.AND P1, PT, R0, RZ, P2 ;  /* 0x000000ff0000720c */ /* 0x000fe20001724270 */
[-C--:B0-----:R-:W-:Y:S02]  /*2150*/  IMAD R8, R105, R6.reuse, RZ ;  /* 0x0000000669087224 */ /* 0x081fe400078e02ff */
[----:B------:R-:W-:-:S04]  /*2160*/  IMAD.WIDE.U32 R106, R104, R6, R4 ;  /* 0x00000006686a7225 */ /* 0x000fc800078e0004 */
[----:B------:R-:W-:-:S04]  /*2170*/  IMAD R5, R104, R7, R8 ;  /* 0x0000000768057224 */ /* 0x000fc800078e0208 */
[----:B------:R-:W-:Y:S01]  /*2180*/  IMAD.IADD R9, R107, 0x1, R5 ;  /* 0x000000016b097824 */ /* 0x000fe200078e0205 */
[----:B------:R-:W-:Y:S06]  /*2190*/  @!P0 BRA `(.L_x_37) ;  /* 0x0000002c00248947 */ /* 0x000fec0003800000 */
[----:B------:R-:W0:Y:S01]  /*21a0*/  LDC.64 R108, c[0x0][0x5b8] ;  /* 0x00016e00ff6c7b82 */ /* 0x000e220000000a00 */
[----:B------:R-:W-:-:S07]  /*21b0*/  ULDC.64 UR4, c[0x0][0x5c0] ;  /* 0x0001700000047ab9 */ /* 0x000fce0000000a00 */
[----:B------:R-:W1:Y:S08]  /*21c0*/  LDC.64 R110, c[0x0][0x5b0] ;  /* 0x00016c00ff6e7b82 */ /* 0x000e700000000a00 */
[----:B------:R-:W2:Y:S01]  /*21d0*/  LDC.64 R112, c[0x0][0x5a8] ;  /* 0x00016a00ff707b82 */ /* 0x000ea20000000a00 */
[-C--:B0-----:R-:W-:Y:S02]  /*21e0*/  IMAD R8, R13, R108.reuse, RZ ;  /* 0x0000006c0d087224 */ /* 0x081fe400078e02ff */
[----:B------:R-:W-:-:S04]  /*21f0*/  IMAD.WIDE.U32 R4, R2, R108, R10 ;  /* 0x0000006c02047225 */ /* 0x000fc800078e000a */
[----:B------:R-:W-:Y:S01]  /*2200*/  IMAD R107, R2, R109, R8 ;  /* 0x0000006d026b7224 */ /* 0x000fe200078e0208 */
[----:B------:R-:W-:Y:S01]  /*2210*/  IADD3 R12, P0, R20, R4, RZ ;  /* 0x00000004140c7210 */ /* 0x000fe20007f1e0ff */
[----:B-1----:R-:W-:-:S03]  /*2220*/  IMAD R4, R105, R110, RZ ;  /* 0x0000006e69047224 */ /* 0x002fc600078e02ff */
[----:B------:R-:W-:Y:S01]  /*2230*/  IADD3.X R13, R21, R5, R107, P0, !PT ;  /* 0x00000005150d7210 */ /* 0x000fe200007fe46b */
[C---:B------:R-:W-:Y:S02]  /*2240*/  IMAD R109, R104.reuse, R111, R4 ;  /* 0x0000006f686d7224 */ /* 0x040fe400078e0204 */
[----:B------:R-:W-:-:S04]  /*2250*/  IMAD.WIDE.U32 R4, R104, R110, R12 ;  /* 0x0000006e68047225 */ /* 0x000fc800078e000c */
[----:B------:R-:W-:Y:S01]  /*2260*/  IMAD.IADD R5, R5, 0x1, R109 ;  /* 0x0000000105057824 */ /* 0x000fe200078e026d */
[----:B--2---:R-:W-:-:S04]  /*2270*/  LEA R14, P0, R4, R112, 0x1 ;  /* 0x00000070040e7211 */ /* 0x004fc800078008ff */
[----:B------:R-:W-:-:S05]  /*2280*/  LEA.HI.X R15, R4, R113, R5, 0x1, P0 ;  /* 0x00000071040f7211 */ /* 0x000fca00000f0c05 */
[----:B------:R-:W2:Y:S01]  /*2290*/  @P1 LDG.E.LTC128B.U16 R19, desc[UR36][R14.64] ;  /* 0x000000240e131981 */ /* 0x000ea2000c1e1520 */
[----:B------:R-:W-:Y:S01]  /*22a0*/  IMAD.WIDE.U32 R4, R104, R110, R20 ;  /* 0x0000006e68047225 */ /* 0x000fe200078e0014 */
[----:B------:R-:W-:Y:S02]  /*22b0*/  BSSY B1, `(.L_x_38) ;  /* 0x0000015000017945 */ /* 0x000fe40003800000 */
[----:B------:R-:W-:-:S04]  /*22c0*/  IADD3 R100, P0, R10, R4, RZ ;  /* 0x000000040a647210 */ /* 0x000fc80007f1e0ff */
[----:B------:R-:W-:Y:S02]  /*22d0*/  IADD3.X R101, R11, R109, R5, P0, !PT ;  /* 0x0000006d0b657210 */ /* 0x000fe400007fe405 */
[----:B------:R-:W-:Y:S01]  /*22e0*/  LEA R8, P0, R106, UR4, 0x1 ;  /* 0x000000046a087c11 */ /* 0x000fe2000f8008ff */
[----:B------:R-:W-:-:S03]  /*22f0*/  IMAD.WIDE.U32 R100, R2, R108, R100 ;  /* 0x0000006c02647225 */ /* 0x000fc600078e0064 */
[----:B------:R-:W-:Y:S02]  /*2300*/  LEA.HI.X R9, R106, UR5, R9, 0x1, P0 ;  /* 0x000000056a097c11 */ /* 0x000fe400080f0c09 */
[----:B------:R-:W-:-:S04]  /*2310*/  ISETP.GT.AND P0, PT, R3, 0x1, PT ;  /* 0x000000010300780c */ /* 0x000fc80003f04270 */
[----:B------:R-:W-:Y:S01]  /*2320*/  ISETP.GT.AND P3, PT, R0, RZ, P0 ;  /* 0x000000ff0000720c */ /* 0x000fe20000764270 */
[----:B--2---:R-:W-:-:S04]  /*2330*/  IMAD.U32 R4, R19, 0x10000, RZ ;  /* 0x0001000013047824 */ /* 0x004fc800078e00ff */
[----:B------:R-:W-:Y:S01]  /*2340*/  FMUL R5, R4, R91 ;  /* 0x0000005b04057220 */ /* 0x000fe20000400000 */
[----:B------:R-:W-:-:S03]  /*2350*/  LEA R4, P4, R100, R112, 0x1 ;  /* 0x0000007064047211 */ /* 0x000fc600078808ff */
[----:B------:R-:W-:-:S05]  /*2360*/  FFMA R5, R24, R90, R5 ;  /* 0x0000005a18057223 */ /* 0x000fca0000000005 */
[----:B------:R-:W-:Y:S01]  /*2370*/  F2FP.BF16.F32.PACK_AB R14, RZ, R5 ;  /* 0x00000005ff0e723e */ /* 0x000fe200000010ff */
[----:B------:R-:W-:-:S03]  /*2380*/  IMAD.IADD R5, R107, 0x1, R101 ;  /* 0x000000016b057824 */ /* 0x000fc600078e0265 */
[----:B------:R-:W-:Y:S01]  /*2390*/  PRMT R15, R14, 0x7610, R15 ;  /* 0x000076100e0f7816 */ /* 0x000fe2000000000f */
[----:B------:R-:W-:Y:S01]  /*23a0*/  IMAD.SHL.U32 R14, R110, 0x8, RZ ;  /* 0x000000086e0e7824 */ /* 0x000fe200078e00ff */
[----:B------:R-:W-:-:S03]  /*23b0*/  LEA.HI.X R5, R100, R113, R5, 0x1, P4 ;  /* 0x0000007164057211 */ /* 0x000fc600020f0c05 */
[----:B------:R0:W-:Y:S02]  /*23c0*/  @P1 STG.E.U16 desc[UR36][R8.64], R15 ;  /* 0x0000000f08001986 */ /* 0x0001e4000c101524 */
[----:B0-----:R-:W-:Y:S01]  /*23d0*/  SHF.L.U64.HI R15, R110, 0x3, R111 ;  /* 0x000000036e0f7819 */ /* 0x001fe2000001026f */
[----:B------:R-:W-:Y:S06]  /*23e0*/  @!P3 BRA `(.L_x_39) ;  /* 0x000000000004b947 */ /* 0x000fec0003800000 */
[----:B------:R0:W5:Y:S02]  /*23f0*/  LDG.E.LTC128B.U16 R19, desc[UR36][R4.64+0x2] ;  /* 0x0000022404137981 */ /* 0x000164000c1e1520 */
.L_x_39:
[----:B------:R-:W-:Y:S05]  /*2400*/  BSYNC B1 ;  /* 0x0000000000017941 */ /* 0x000fea0003800000 */
.L_x_38:
[----:B------:R-:W-:Y:S01]  /*2410*/  IMAD.WIDE.U32 R14, R104, R110, R14 ;  /* 0x0000006e680e7225 */ /* 0x000fe200078e000e */
[----:B------:R-:W-:-:S03]  /*2420*/  ISETP.GT.AND P2, PT, R0, 0x8, P2 ;  /* 0x000000080000780c */ /* 0x000fc60001744270 */
[----:B-----5:R-:W-:Y:S02]  /*2430*/  IMAD.U32 R22, R19, 0x10000, RZ ;  /* 0x0001000013167824 */ /* 0x020fe400078e00ff */
[----:B------:R-:W-:Y:S01]  /*2440*/  IMAD.IADD R109, R109, 0x1, R15 ;  /* 0x000000016d6d7824 */ /* 0x000fe200078e020f */
[----:B------:R-:W-:Y:S01]  /*2450*/  IADD3 R15, P1, R12, R14, RZ ;  /* 0x0000000e0c0f7210 */ /* 0x000fe20007f3e0ff */
[----:B------:R-:W-:-:S04]  /*2460*/  FMUL R22, R22, R91 ;  /* 0x0000005b16167220 */ /* 0x000fc80000400000 */
[----:B------:R-:W-:Y:S01]  /*2470*/  FFMA R22, R25, R90, R22 ;  /* 0x0000005a19167223 */ /* 0x000fe20000000016 */
[----:B------:R-:W-:Y:S01]  /*2480*/  IMAD.X R24, R109, 0x1, R13, P1 ;  /* 0x000000016d187824 */ /* 0x000fe200008e060d */
[----:B------:R-:W-:-:S03]  /*2490*/  LEA R12, P1, R15, R112, 0x1 ;  /* 0x000000700f0c7211 */ /* 0x000fc600078208ff */
[----:B------:R-:W-:Y:S02]  /*24a0*/  F2FP.BF16.F32.PACK_AB R22, RZ, R22 ;  /* 0x00000016ff16723e */ /* 0x000fe400000010ff */
[----:B------:R-:W-:-:S03]  /*24b0*/  LEA.HI.X R13, R15, R113, R24, 0x1, P1 ;  /* 0x000000710f0d7211 */ /* 0x000fc600008f0c18 */
[----:B------:R1:W-:Y:S04]  /*24c0*/  @P3 STG.E.U16 desc[UR36][R8.64+0x2], R22 ;  /* 0x0000021608003986 */ /* 0x0003e8000c101524 */
[----:B------:R-:W2:Y:S01]  /*24d0*/  @P2 LDG.E.LTC128B.U16 R19, desc[UR36][R12.64] ;  /* 0x000000240c132981 */ /* 0x000ea2000c1e1520 */
[----:B------:R-:W-:Y:S01]  /*24e0*/  IADD3 R14, P1, P3, R10, R14, R20 ;  /* 0x0000000e0a0e7210 */ /* 0x000fe20007b3e014 */
[----:B------:R-:W-:Y:S01]  /*24f0*/  BSSY B1, `(.L_x_40) ;  /* 0x0000011000017945 */ /* 0x000fe20003800000 */
[----:B------:R-:W-:Y:S02]  /*2500*/  SHF.L.U64.HI R7, R6, 0x4, R7 ;  /* 0x0000000406077819 */ /* 0x000fe40000010207 */
[----:B------:R-:W-:Y:S02]  /*2510*/  IADD3.X R15, R11, R109, R21, P1, P3 ;  /* 0x0000006d0b0f7210 */ /* 0x000fe40000fe6415 */
[----:B------:R-:W-:Y:S01]  /*2520*/  ISETP.GT.AND P0, PT, R0, 0x8, P0 ;  /* 0x000000080000780c */ /* 0x000fe20000704270 */
[----:B------:R-:W-:-:S04]  /*2530*/  IMAD.WIDE.U32 R14, R2, R108, R14 ;  /* 0x0000006c020e7225 */ /* 0x000fc800078e000e */
[----:B------:R-:W-:Y:S02]  /*2540*/  IMAD.IADD R2, R107, 0x1, R15 ;  /* 0x000000016b027824 */ /* 0x000fe400078e020f */
[----:B--2---:R-:W-:-:S04]  /*2550*/  IMAD.U32 R10, R19, 0x10000, RZ ;  /* 0x00010000130a7824 */ /* 0x004fc800078e00ff */
[----:B------:R-:W-:Y:S01]  /*2560*/  FMUL R11, R10, R91 ;  /* 0x0000005b0a0b7220 */ /* 0x000fe20000400000 */
[----:B------:R-:W-:Y:S02]  /*2570*/  LEA R10, P1, R6, R8, 0x4 ;  /* 0x00000008060a7211 */ /* 0x000fe400078220ff */
[----:B------:R-:W-:Y:S01]  /*2580*/  LEA R6, P3, R14, R112, 0x1 ;  /* 0x000000700e067211 */ /* 0x000fe200078608ff */
[----:B------:R-:W-:-:S05]  /*2590*/  FFMA R11, R26, R90, R11 ;  /* 0x0000005a1a0b7223 */ /* 0x000fca000000000b */
[----:B------:R-:W-:Y:S01]  /*25a0*/  F2FP.BF16.F32.PACK_AB R12, RZ, R11 ;  /* 0x0000000bff0c723e */ /* 0x000fe200000010ff */
[----:B------:R-:W-:Y:S01]  /*25b0*/  IMAD.X R11, R7, 0x1, R9, P1 ;  /* 0x00000001070b7824 */ /* 0x000fe200008e0609 */
[----:B------:R-:W-:-:S04]  /*25c0*/  LEA.HI.X R7, R14, R113, R2, 0x1, P3 ;  /* 0x000000710e077211 */ /* 0x000fc800018f0c02 */
[----:B------:R1:W-:Y:S01]  /*25d0*/  @P2 STG.E.U16 desc[UR36][R10.64], R12 ;  /* 0x0000000c0a002986 */ /* 0x0003e2000c101524 */
[----:B------:R-:W-:Y:S05]  /*25e0*/  @!P0 BRA `(.L_x_41) ;  /* 0x0000000000048947 */ /* 0x000fea0003800000 */
[----:B------:R2:W5:Y:S02]  /*25f0*/  LDG.E.LTC128B.U16 R19, desc[UR36][R6.64+0x2] ;  /* 0x0000022406137981 */ /* 0x000564000c1e1520 */
.L_x_41:
[----:B------:R-:W-:Y:S05]  /*2600*/  BSYNC B1 ;  /* 0x0000000000017941 */ /* 0x000fea0003800000 */
.L_x_40:
[----:B-----5:R-:W-:Y:S01]  /*2610*/  IMAD.U32 R2, R19, 0x10000, RZ ;  /* 0x0001000013027824 */ /* 0x020fe200078e00ff */
[----:B------:R-:W-:Y:S01]  /*2620*/  ISETP.GT.AND P1, PT, R3, 0x8, PT ;  /* 0x000000080300780c */ /* 0x000fe20003f24270 */
[----:B------:R-:W-:Y:S02]  /*2630*/  BSSY B1, `(.L_x_42) ;  /* 0x0000008000017945 */ /* 0x000fe40003800000 */
[----:B------:R-:W-:Y:S01]  /*2640*/  FMUL R2, R2, R91 ;  /* 0x0000005b02027220 */ /* 0x000fe20000400000 */
[----:B------:R-:W-:-:S03]  /*2650*/  ISETP.GT.AND P2, PT, R0, RZ, P1 ;  /* 0x000000ff0000720c */ /* 0x000fc60000f44270 */
[----:B------:R-:W-:-:S05]  /*2660*/  FFMA R2, R27, R90, R2 ;  /* 0x0000005a1b027223 */ /* 0x000fca0000000002 */
[----:B------:R-:W-:-:S05]  /*2670*/  F2FP.BF16.F32.PACK_AB R2, RZ, R2 ;  /* 0x00000002ff02723e */ /* 0x000fca00000010ff */
[----:B------:R3:W-:Y:S01]  /*2680*/  @P0 STG.E.U16 desc[UR36][R10.64+0x2], R2 ;  /* 0x000002020a000986 */ /* 0x0007e2000c101524 */
[----:B------:R-:W-:Y:S05]  /*2690*/  @!P2 BRA `(.L_x_43) ;  /* 0x000000000004a947 */ /* 0x000fea0003800000 */
[----:B------:R4:W5:Y:S02]  /*26a0*/  LDG.E.LTC128B.U16 R19, desc[UR36][R4.64+0x10] ;  /* 0x0000102404137981 */ /* 0x000964000c1e1520 */
.L_x_43:
[----:B------:R-:W-:Y:S05]  /*26b0*/  BSYNC B1 ;  /* 0x0000000000017941 */ /* 0x000fea0003800000 */
.L_x_42:
[----:B---3-5:R-:W-:Y:S01]  /*26c0*/  IMAD.U32 R2, R19, 0x10000, RZ ;  /* 0x0001000013027824 */ /* 0x028fe200078e00ff */
        /* <DEDUP_REMOVED lines=9> */
.L_x_45:
[----:B------:R-:W-:Y:S05]  /*2760*/  BSYNC B1 ;  /* 0x0000000000017941 */ /* 0x000fea0003800000 */
.L_x_44:
[----:B-----5:R-:W-:Y:S01]  /*2770*/  IMAD.U32 R2, R19, 0x10000, RZ ;  /* 0x0001000013027824 */ /* 0x020fe200078e00ff */
[----:B------:R-:W-:Y:S01]  /*2780*/  ISETP.GT.AND P1, PT, R0, 0x8, P1 ;  /* 0x000000080000780c */ /* 0x000fe20000f24270 */
[----:B------:R-:W-:Y:S02]  /*2790*/  BSSY B1, `(.L_x_46) ;  /* 0x0000007000017945 */ /* 0x000fe40003800000 */
[----:B------:R-:W-:-:S04]  /*27a0*/  FMUL R2, R2, R91 ;  /* 0x0000005b02027220 */ /* 0x000fc80000400000 */
[----:B------:R-:W-:-:S05]  /*27b0*/  FFMA R2, R29, R90, R2 ;  /* 0x0000005a1d027223 */ /* 0x000fca0000000002 */
[----:B------:R-:W-:-:S05]  /*27c0*/  F2FP.BF16.F32.PACK_AB R2, RZ, R2 ;  /* 0x00000002ff02723e */ /* 0x000fca00000010ff */
[----:B------:R0:W-:Y:S01]  /*27d0*/  @P3 STG.E.U16 desc[UR36][R8.64+0x12], R2 ;  /* 0x0000120208003986 */ /* 0x0001e2000c101524 */
[----:B------:R-:W-:Y:S05]  /*27e0*/  @!P1 BRA `(.L_x_47) ;  /* 0x0000000000049947 */ /* 0x000fea0003800000 */
[----:B------:R0:W5:Y:S02]  /*27f0*/  LDG.E.LTC128B.U16 R19, desc[UR36][R6.64+0x10] ;  /* 0x0000102406137981 */ /* 0x000164000c1e1520 */
.L_x_47:
[----:B------:R-:W-:Y:S05]  /*2800*/  BSYNC B1 ;  /* 0x0000000000017941 */ /* 0x000fea0003800000 */
.L_x_46:
[----:B0----5:R-:W-:Y:S01]  /*2810*/  IMAD.U32 R2, R19, 0x10000, RZ ;  /* 0x0001000013027824 */ /* 0x021fe200078e00ff */
[----:B------:R-:W-:Y:S01]  /*2820*/  ISETP.GT.AND P0, PT, R0, 0x8, P0 ;  /* 0x000000080000780c */ /* 0x000fe20000704270 */
[----:B------:R-:W-:Y:S02]  /*2830*/  BSSY B1, `(.L_x_48) ;  /* 0x0000007000017945 */ /* 0x000fe40003800000 */
[----:B---3--:R-:W-:-:S04]  /*2840*/  FMUL R13, R2, R91 ;  /* 0x0000005b020d7220 */ /* 0x008fc80000400000 */
[----:B------:R-:W-:-:S05]  /*2850*/  FFMA R13, R30, R90, R13 ;  /* 0x0000005a1e0d7223 */ /* 0x000fca000000000d */
[----:B------:R-:W-:-:S05]  /*2860*/  F2FP.BF16.F32.PACK_AB R13, RZ, R13 ;  /* 0x0000000dff0d723e */ /* 0x000fca00000010ff */
[----:B------:R0:W-:Y:S01]  /*2870*/  @P1 STG.E.U16 desc[UR36][R10.64+0x10], R13 ;  /* 0x0000100d0a001986 */ /* 0x0001e2000c101524 */
[----:B------:R-:W-:Y:S05]  /*2880*/  @!P0 BRA `(.L_x_49) ;  /* 0x0000000000048947 */ /* 0x000fea0003800000 */
[----:B------:R3:W5:Y:S02]  /*2890*/  LDG.E.LTC128B.U16 R19, desc[UR36][R6.64+0x12] ;  /* 0x0000122406137981 */ /* 0x000764000c1e1520 */
.L_x_49:
[----:B------:R-:W-:Y:S05]  /*28a0*/  BSYNC B1 ;  /* 0x0000000000017941 */ /* 0x000fea0003800000 */
.L_x_48:
        /* <DEDUP_REMOVED lines=10> */
.L_x_51:
[----:B------:R-:W-:Y:S05]  /*2950*/  BSYNC B1 ;  /* 0x0000000000017941 */ /* 0x000fea0003800000 */
.L_x_50:
[----:B0----5:R-:W-:Y:S01]  /*2960*/  IMAD.U32 R2, R19, 0x10000, RZ ;  /* 0x0001000013027824 */ /* 0x021fe200078e00ff */
        /* <DEDUP_REMOVED lines=9> */
.L_x_53:
[----:B------:R-:W-:Y:S05]  /*2a00*/  BSYNC B1 ;  /* 0x0000000000017941 */ /* 0x000fea0003800000 */
.L_x_52:
        /* <DEDUP_REMOVED lines=9> */
.L_x_55:
[----:B------:R-:W-:Y:S05]  /*2aa0*/  BSYNC B1 ;  /* 0x0000000000017941 */ /* 0x000fea0003800000 */
.L_x_54:
[----:B0----5:R-:W-:Y:S01]  /*2ab0*/  IMAD.U32 R2, R19, 0x10000, RZ ;  /* 0x0001000013027824 */ /* 0x021fe200078e00ff */
        /* <DEDUP_REMOVED lines=8> */
.L_x_57:
[----:B------:R-:W-:Y:S05]  /*2b40*/  BSYNC B1 ;  /* 0x0000000000017941 */ /* 0x000fea0003800000 */
.L_x_56:
        /* <DEDUP_REMOVED lines=10> */
.L_x_59:
[----:B------:R-:W-:Y:S05]  /*2bf0*/  BSYNC B1 ;  /* 0x0000000000017941 */ /* 0x000fea0003800000 */
.L_x_58:
        /* <DEDUP_REMOVED lines=10> */
.L_x_61:
[----:B------:R-:W-:Y:S05]  /*2ca0*/  BSYNC B1 ;  /* 0x0000000000017941 */ /* 0x000fea0003800000 */
.L_x_60:
        /* <DEDUP_REMOVED lines=9> */
.L_x_63:
[----:B------:R-:W-:Y:S05]  /*2d40*/  BSYNC B1 ;  /* 0x0000000000017941 */ /* 0x000fea0003800000 */
.L_x_62:
        /* <DEDUP_REMOVED lines=9> */
.L_x_65:
[----:B------:R-:W-:Y:S05]  /*2de0*/  BSYNC B1 ;  /* 0x0000000000017941 */ /* 0x000fea0003800000 */
.L_x_64:
        /* <DEDUP_REMOVED lines=10> */
.L_x_67:
[----:B------:R-:W-:Y:S05]  /*2e90*/  BSYNC B1 ;  /* 0x0000000000017941 */ /* 0x000fea0003800000 */
.L_x_66:
        /* <DEDUP_REMOVED lines=10> */
.L_x_69:
[----:B------:R-:W-:Y:S05]  /*2f40*/  BSYNC B1 ;  /* 0x0000000000017941 */ /* 0x000fea0003800000 */
.L_x_68:
        /* <DEDUP_REMOVED lines=9> */
.L_x_71:
[----:B------:R-:W-:Y:S05]  /*2fe0*/  BSYNC B1 ;  /* 0x0000000000017941 */ /* 0x000fea0003800000 */
.L_x_70:
        /* <DEDUP_REMOVED lines=9> */
.L_x_73:
[----:B------:R-:W-:Y:S05]  /*3080*/  BSYNC B1 ;  /* 0x0000000000017941 */ /* 0x000fea0003800000 */
.L_x_72:
        /* <DEDUP_REMOVED lines=10> */
.L_x_75:
[----:B------:R-:W-:Y:S05]  /*3130*/  BSYNC B1 ;  /* 0x0000000000017941 */ /* 0x000fea0003800000 */
.L_x_74:
        /* <DEDUP_REMOVED lines=10> */
.L_x_77:
[----:B------:R-:W-:Y:S05]  /*31e0*/  BSYNC B1 ;  /* 0x0000000000017941 */ /* 0x000fea0003800000 */
.L_x_76:
        /* <DEDUP_REMOVED lines=9> */
.L_x_79:
[----:B------:R-:W-:Y:S05]  /*3280*/  BSYNC B1 ;  /* 0x0000000000017941 */ /* 0x000fea0003800000 */
.L_x_78:
        /* <DEDUP_REMOVED lines=9> */
.L_x_81:
[----:B------:R-:W-:Y:S05]  /*3320*/  BSYNC B1 ;  /* 0x0000000000017941 */ /* 0x000fea0003800000 */
.L_x_80:
        /* <DEDUP_REMOVED lines=10> */
.L_x_83:
[----:B------:R-:W-:Y:S05]  /*33d0*/  BSYNC B1 ;  /* 0x0000000000017941 */ /* 0x000fea0003800000 */
.L_x_82:
        /* <DEDUP_REMOVED lines=10> */
.L_x_85:
[----:B------:R-:W-:Y:S05]  /*3480*/  BSYNC B1 ;  /* 0x0000000000017941 */ /* 0x000fea0003800000 */
.L_x_84:
        /* <DEDUP_REMOVED lines=9> */
.L_x_87:
[----:B------:R-:W-:Y:S05]  /*3520*/  BSYNC B1 ;  /* 0x0000000000017941 */ /* 0x000fea0003800000 */
.L_x_86:
        /* <DEDUP_REMOVED lines=9> */
.L_x_89:
[----:B------:R-:W-:Y:S05]  /*35c0*/  BSYNC B1 ;  /* 0x0000000000017941 */ /* 0x000fea0003800000 */
.L_x_88:
        /* <DEDUP_REMOVED lines=10> */
.L_x_91:
[----:B------:R-:W-:Y:S05]  /*3670*/  BSYNC B1 ;  /* 0x0000000000017941 */ /* 0x000fea0003800000 */
.L_x_90:
        /* <DEDUP_REMOVED lines=10> */
.L_x_93:
[----:B------:R-:W-:Y:S05]  /*3720*/  BSYNC B1 ;  /* 0x0000000000017941 */ /* 0x000fea0003800000 */
.L_x_92:
        /* <DEDUP_REMOVED lines=9> */
.L_x_95:
[----:B------:R-:W-:Y:S05]  /*37c0*/  BSYNC B1 ;  /* 0x0000000000017941 */ /* 0x000fea0003800000 */
.L_x_94:
        /* <DEDUP_REMOVED lines=9> */
.L_x_97:
[----:B------:R-:W-:Y:S05]  /*3860*/  BSYNC B1 ;  /* 0x0000000000017941 */ /* 0x000fea0003800000 */
.L_x_96:
        /* <DEDUP_REMOVED lines=10> */
.L_x_99:
[----:B------:R-:W-:Y:S05]  /*3910*/  BSYNC B1 ;  /* 0x0000000000017941 */ /* 0x000fea0003800000 */
.L_x_98:
        /* <DEDUP_REMOVED lines=10> */
.L_x_101:
[----:B------:R-:W-:Y:S05]  /*39c0*/  BSYNC B1 ;  /* 0x0000000000017941 */ /* 0x000fea0003800000 */
.L_x_100:
        /* <DEDUP_REMOVED lines=9> */
.L_x_103:
[----:B------:R-:W-:Y:S05]  /*3a60*/  BSYNC B1 ;  /* 0x0000000000017941 */ /* 0x000fea0003800000 */
.L_x_102:
        /* <DEDUP_REMOVED lines=9> */
.L_x_105:
[----:B------:R-:W-:Y:S05]  /*3b00*/  BSYNC B1 ;  /* 0x0000000000017941 */ /* 0x000fea0003800000 */
.L_x_104:
        /* <DEDUP_REMOVED lines=10> */
.L_x_107:
[----:B------:R-:W-:Y:S05]  /*3bb0*/  BSYNC B1 ;  /* 0x0000000000017941 */ /* 0x000fea0003800000 */
.L_x_106:
        /* <DEDUP_REMOVED lines=10> */
.L_x_109:
[----:B------:R-:W-:Y:S05]  /*3c60*/  BSYNC B1 ;  /* 0x0000000000017941 */ /* 0x000fea0003800000 */
.L_x_108:
        /* <DEDUP_REMOVED lines=9> */
.L_x_111:
[----:B------:R-:W-:Y:S05]  /*3d00*/  BSYNC B1 ;  /* 0x0000000000017941 */ /* 0x000fea0003800000 */
.L_x_110:
        /* <DEDUP_REMOVED lines=9> */
.L_x_113:
[----:B------:R-:W-:Y:S05]  /*3da0*/  BSYNC B1 ;  /* 0x0000000000017941 */ /* 0x000fea0003800000 */
.L_x_112:
        /* <DEDUP_REMOVED lines=10> */
.L_x_115:
[----:B------:R-:W-:Y:S05]  /*3e50*/  BSYNC B1 ;  /* 0x0000000000017941 */ /* 0x000fea0003800000 */
.L_x_114:
        /* <DEDUP_REMOVED lines=10> */
.L_x_117:
[----:B------:R-:W-:Y:S05]  /*3f00*/  BSYNC B1 ;  /* 0x0000000000017941 */ /* 0x000fea0003800000 */
.L_x_116:
        /* <DEDUP_REMOVED lines=9> */
.L_x_119:
[----:B------:R-:W-:Y:S05]  /*3fa0*/  BSYNC B1 ;  /* 0x0000000000017941 */ /* 0x000fea0003800000 */
.L_x_118:
        /* <DEDUP_REMOVED lines=9> */
.L_x_121:
[----:B------:R-:W-:Y:S05]  /*4040*/  BSYNC B1 ;  /* 0x0000000000017941 */ /* 0x000fea0003800000 */
.L_x_120:
        /* <DEDUP_REMOVED lines=10> */
.L_x_123:
[----:B------:R-:W-:Y:S05]  /*40f0*/  BSYNC B1 ;  /* 0x0000000000017941 */ /* 0x000fea0003800000 */
.L_x_122:
        /* <DEDUP_REMOVED lines=10> */
.L_x_125:
[----:B------:R-:W-:Y:S05]  /*41a0*/  BSYNC B1 ;  /* 0x0000000000017941 */ /* 0x000fea0003800000 */
.L_x_124:
        /* <DEDUP_REMOVED lines=9> */
.L_x_127:
[----:B------:R-:W-:Y:S05]  /*4240*/  BSYNC B1 ;  /* 0x0000000000017941 */ /* 0x000fea0003800000 */
.L_x_126:
        /* <DEDUP_REMOVED lines=9> */
.L_x_129:
[----:B------:R-:W-:Y:S05]  /*42e0*/  BSYNC B1 ;  /* 0x0000000000017941 */ /* 0x000fea0003800000 */
.L_x_128:
        /* <DEDUP_REMOVED lines=10> */
.L_x_131:
[----:B------:R-:W-:Y:S05]  /*4390*/  BSYNC B1 ;  /* 0x0000000000017941 */ /* 0x000fea0003800000 */
.L_x_130:
        /* <DEDUP_REMOVED lines=10> */
.L_x_133:
[----:B------:R-:W-:Y:S05]  /*4440*/  BSYNC B1 ;  /* 0x0000000000017941 */ /* 0x000fea0003800000 */
.L_x_132:
        /* <DEDUP_REMOVED lines=9> */
.L_x_135:
[----:B------:R-:W-:Y:S05]  /*44e0*/  BSYNC B1 ;  /* 0x0000000000017941 */ /* 0x000fea0003800000 */
.L_x_134:
        /* <DEDUP_REMOVED lines=9> */
.L_x_137:
[----:B------:R-:W-:Y:S05]  /*4580*/  BSYNC B1 ;  /* 0x0000000000017941 */ /* 0x000fea0003800000 */
.L_x_136:
        /* <DEDUP_REMOVED lines=10> */
.L_x_139:
[----:B------:R-:W-:Y:S05]  /*4630*/  BSYNC B1 ;  /* 0x0000000000017941 */ /* 0x000fea0003800000 */
.L_x_138:
        /* <DEDUP_REMOVED lines=10> */
.L_x_141:
[----:B------:R-:W-:Y:S05]  /*46e0*/  BSYNC B1 ;  /* 0x0000000000017941 */ /* 0x000fea0003800000 */
.L_x_140:
        /* <DEDUP_REMOVED lines=9> */
.L_x_143:
[----:B------:R-:W-:Y:S05]  /*4780*/  BSYNC B1 ;  /* 0x0000000000017941 */ /* 0x000fea0003800000 */
.L_x_142:
        /* <DEDUP_REMOVED lines=9> */
.L_x_145:
[----:B------:R-:W-:Y:S05]  /*4820*/  BSYNC B1 ;  /* 0x0000000000017941 */ /* 0x000fea0003800000 */
.L_x_144:
        /* <DEDUP_REMOVED lines=10> */
.L_x_147:
[----:B------:R-:W-:Y:S05]  /*48d0*/  BSYNC B1 ;  /* 0x0000000000017941 */ /* 0x000fea0003800000 */
.L_x_146:
        /* <DEDUP_REMOVED lines=10> */
.L_x_149:
[----:B------:R-:W-:Y:S05]  /*4980*/  BSYNC B1 ;  /* 0x0000000000017941 */ /* 0x000fea0003800000 */
.L_x_148:
        /* <DEDUP_REMOVED lines=9> */
.L_x_151:
[----:B------:R-:W-:Y:S05]  /*4a20*/  BSYNC B1 ;  /* 0x0000000000017941 */ /* 0x000fea0003800000 */
.L_x_150:
        /* <DEDUP_REMOVED lines=9> */
.L_x_153:
[----:B------:R-:W-:Y:S05]  /*4ac0*/  BSYNC B1 ;  /* 0x0000000000017941 */ /* 0x000fea0003800000 */
.L_x_152:
        /* <DEDUP_REMOVED lines=10> */
.L_x_155:
[----:B------:R-:W-:Y:S05]  /*4b70*/  BSYNC B1 ;  /* 0x0000000000017941 */ /* 0x000fea0003800000 */
.L_x_154:
[----:B0----5:R-:W-:Y:S01]  /*4b80*/  IMAD.U32 R2, R19, 0x10000, RZ ;  /* 0x0001000013027824 */ /* 0x021fe200078e00ff */
[----:B------:R-:W-:Y:S01]  /*4b90*/  ISETP.GT.AND P0, PT, R3, 0x79, PT ;  /* 0x000000790300780c */ /* 0x000fe20003f04270 */
[----:B------:R-:W-:Y:S01]  /*4ba0*/  @P2 IMAD.MOV.U32 R3, RZ, RZ, R9 ;  /* 0x000000ffff032224 */ /* 0x000fe200078e0009 */
[----:B------:R-:W-:Y:S01]  /*4bb0*/  BSSY B1, `(.L_x_156) ;  /* 0x0000009000017945 */ /* 0x000fe20003800000 */
[----:B------:R-:W-:Y:S01]  /*4bc0*/  FMUL R13, R2, R91 ;  /* 0x0000005b020d7220 */ /* 0x000fe20000400000 */
[----:B------:R-:W-:Y:S01]  /*4bd0*/  @P2 IMAD.MOV.U32 R2, RZ, RZ, R8 ;  /* 0x000000ffff022224 */ /* 0x000fe200078e0008 */
[----:B------:R-:W-:Y:S02]  /*4be0*/  ISETP.GT.AND P3, PT, R0, RZ, P0 ;  /* 0x000000ff0000720c */ /* 0x000fe40000764270 */
[----:B------:R-:W-:-:S05]  /*4bf0*/  FFMA R13, R84, R90, R13 ;  /* 0x0000005a540d7223 */ /* 0x000fca000000000d */
[----:B------:R-:W-:-:S05]  /*4c00*/  F2FP.BF16.F32.PACK_AB R13, RZ, R13 ;  /* 0x0000000dff0d723e */ /* 0x000fca00000010ff */
[----:B------:R0:W-:Y:S01]  /*4c10*/  @P2 STG.E.U16 desc[UR36][R2.64+0xf0], R13 ;  /* 0x0000f00d02002986 */ /* 0x0001e2000c101524 */
[----:B------:R-:W-:Y:S05]  /*4c20*/  @!P3 BRA `(.L_x_157) ;  /* 0x000000000004b947 */ /* 0x000fea0003800000 */
[----:B------:R0:W5:Y:S02]  /*4c30*/  LDG.E.LTC128B.U16 R19, desc[UR36][R4.64+0xf2] ;  /* 0x0000f22404137981 */ /* 0x000164000c1e1520 */
.L_x_157:
[----:B------:R-:W-:Y:S05]  /*4c40*/  BSYNC B1 ;  /* 0x0000000000017941 */ /* 0x000fea0003800000 */
.L_x_156:
        /* <DEDUP_REMOVED lines=9> */
.L_x_159:
[----:B------:R-:W-:Y:S05]  /*4ce0*/  BSYNC B1 ;  /* 0x0000000000017941 */ /* 0x000fea0003800000 */
.L_x_158:
[----:B0----5:R-:W-:Y:S01]  /*4cf0*/  IMAD.U32 R2, R19, 0x10000, RZ ;  /* 0x0001000013027824 */ /* 0x021fe200078e00ff */
[----:B------:R-:W-:Y:S01]  /*4d00*/  ISETP.GT.AND P0, PT, R0, 0x8, P0 ;  /* 0x000000080000780c */ /* 0x000fe20000704270 */
[----:B------:R-:W-:Y:S02]  /*4d10*/  BSSY B1, `(.L_x_160) ;  /* 0x000000a000017945 */ /* 0x000fe40003800000 */
[----:B------:R-:W-:Y:S01]  /*4d20*/  FMUL R3, R2, R91 ;  /* 0x0000005b02037220 */ /* 0x000fe20000400000 */
[----:B------:R-:W-:-:S03]  /*4d30*/  @P1 IMAD.MOV.U32 R2, RZ, RZ, R10 ;  /* 0x000000ffff021224 */ /* 0x000fc600078e000a */
[----:B------:R-:W-:-:S05]  /*4d40*/  FFMA R3, R86, R90, R3 ;  /* 0x0000005a56037223 */ /* 0x000fca0000000003 */
[----:B------:R-:W-:-:S04]  /*4d50*/  F2FP.BF16.F32.PACK_AB R3, RZ, R3 ;  /* 0x00000003ff03723e */ /* 0x000fc800000010ff */
[----:B----4-:R-:W-:Y:S01]  /*4d60*/  PRMT R4, R3, 0x7610, R4 ;  /* 0x0000761003047816 */ /* 0x010fe20000000004 */
[----:B------:R-:W-:-:S05]  /*4d70*/  @P1 IMAD.MOV.U32 R3, RZ, RZ, R11 ;  /* 0x000000ffff031224 */ /* 0x000fca00078e000b */
[----:B------:R0:W-:Y:S01]  /*4d80*/  @P1 STG.E.U16 desc[UR36][R2.64+0xf0], R4 ;  /* 0x0000f00402001986 */ /* 0x0001e2000c101524 */
[----:B------:R-:W-:Y:S05]  /*4d90*/  @!P0 BRA `(.L_x_161) ;  /* 0x0000000000048947 */ /* 0x000fea0003800000 */
[----:B------:R4:W5:Y:S02]  /*4da0*/  LDG.E.LTC128B.U16 R19, desc[UR36][R6.64+0xf2] ;  /* 0x0000f22406137981 */ /* 0x000964000c1e1520 */
.L_x_161:
[----:B------:R-:W-:Y:S05]  /*4db0*/  BSYNC B1 ;  /* 0x0000000000017941 */ /* 0x000fea0003800000 */
.L_x_160:
[----:B------:R-:W-:Y:S05]  /*4dc0*/  @!P0 BRA `(.L_x_162) ;  /* 0x0000001000e88947 */ /* 0x000fea0003800000 */
[----:B-----5:R-:W-:-:S04]  /*4dd0*/  IMAD.U32 R0, R19, 0x10000, RZ ;  /* 0x0001000013007824 */ /* 0x020fc800078e00ff */
[----:B------:R-:W-:-:S04]  /*4de0*/  FMUL R0, R0, R91 ;  /* 0x0000005b00007220 */ /* 0x000fc80000400000 */
[----:B------:R-:W-:-:S05]  /*4df0*/  FFMA R0, R87, R90, R0 ;  /* 0x0000005a57007223 */ /* 0x000fca0000000000 */
[----:B------:R-:W-:-:S05]  /*4e00*/  F2FP.BF16.F32.PACK_AB R0, RZ, R0 ;  /* 0x00000000ff00723e */ /* 0x000fca00000010ff */
[----:B------:R0:W-:Y:S01]  /*4e10*/  STG.E.U16 desc[UR36][R10.64+0xf2], R0 ;  /* 0x0000f2000a007986 */ /* 0x0001e2000c101524 */
[----:B------:R-:W-:Y:S05]  /*4e20*/  BRA `(.L_x_162) ;  /* 0x0000001000d07947 */ /* 0x000fea0003800000 */
.L_x_37:
[----:B------:R-:W-:Y:S01]  /*4e30*/  ISETP.GT.AND P0, PT, R3, 0x1, PT ;  /* 0x000000010300780c */ /* 0x000fe20003f04270 */
[----:B------:R-:W-:Y:S01]  /*4e40*/  ULDC.64 UR4, c[0x0][0x5c0] ;  /* 0x0001700000047ab9 */ /* 0x000fe20000000a00 */
[-C--:B------:R-:W-:Y:S01]  /*4e50*/  FMUL R24, R24, R90.reuse ;  /* 0x0000005a18187220 */ /* 0x080fe20000400000 */
[-C--:B------:R-:W-:Y:S01]  /*4e60*/  FMUL R25, R25, R90.reuse ;  /* 0x0000005a19197220 */ /* 0x080fe20000400000 */
[----:B------:R-:W-:Y:S01]  /*4e70*/  ISETP.GT.AND P3, PT, R0, RZ, P0 ;  /* 0x000000ff0000720c */ /* 0x000fe20000764270 */
[-C--:B------:R-:W-:Y:S01]  /*4e80*/  FMUL R26, R26, R90.reuse ;  /* 0x0000005a1a1a7220 */ /* 0x080fe20000400000 */
[----:B------:R-:W-:Y:S01]  /*4e90*/  LEA R4, P4, R106, UR4, 0x1 ;  /* 0x000000046a047c11 */ /* 0x000fe2000f8808ff */
[----:B------:R-:W-:Y:S01]  /*4ea0*/  FMUL R27, R27, R90 ;  /* 0x0000005a1b1b7220 */ /* 0x000fe20000400000 */
[----:B------:R-:W-:Y:S01]  /*4eb0*/  F2FP.BF16.F32.PACK_AB R24, RZ, R24 ;  /* 0x00000018ff18723e */ /* 0x000fe200000010ff */
[-C--:B------:R-:W-:Y:S01]  /*4ec0*/  FMUL R28, R28, R90.reuse ;  /* 0x0000005a1c1c7220 */ /* 0x080fe20000400000 */
[----:B------:R-:W-:Y:S01]  /*4ed0*/  LEA.HI.X R5, R106, UR5, R9, 0x1, P4 ;  /* 0x000000056a057c11 */ /* 0x000fe2000a0f0c09 */
[-C--:B------:R-:W-:Y:S01]  /*4ee0*/  FMUL R29, R29, R90.reuse ;  /* 0x0000005a1d1d7220 */ /* 0x080fe20000400000 */
[----:B------:R-:W-:Y:S01]  /*4ef0*/  F2FP.BF16.F32.PACK_AB R25, RZ, R25 ;  /* 0x00000019ff19723e */ /* 0x000fe200000010ff */
[-C--:B------:R-:W-:Y:S01]  /*4f00*/  FMUL R30, R30, R90.reuse ;  /* 0x0000005a1e1e7220 */ /* 0x080fe20000400000 */
[----:B------:R-:W-:Y:S01]  /*4f10*/  SHF.L.U64.HI R7, R6, 0x4, R7 ;  /* 0x0000000406077819 */ /* 0x000fe20000010207 */
[----:B------:R-:W-:Y:S01]  /*4f20*/  @P1 STG.E.U16 desc[UR36][R4.64], R24 ;  /* 0x0000001804001986 */ /* 0x000fe2000c101524 */
[----:B------:R-:W-:Y:S01]  /*4f30*/  ISETP.GT.AND P1, PT, R3, 0x8, PT ;  /* 0x000000080300780c */ /* 0x000fe20003f24270 */
[----:B------:R-:W-:Y:S01]  /*4f40*/  FMUL R31, R31, R90 ;  /* 0x0000005a1f1f7220 */ /* 0x000fe20000400000 */
[----:B------:R-:W-:Y:S01]  /*4f50*/  ISETP.GT.AND P4, PT, R0, 0x8, P0 ;  /* 0x000000080000780c */ /* 0x000fe20000784270 */
[----:B------:R-:W-:Y:S01]  /*4f60*/  @P3 STG.E.U16 desc[UR36][R4.64+0x2], R25 ;  /* 0x0000021904003986 */ /* 0x000fe2000c101524 */
[----:B------:R-:W-:Y:S01]  /*4f70*/  LEA R6, P3, R6, R4, 0x4 ;  /* 0x0000000406067211 */ /* 0x000fe200078620ff */
[-C--:B------:R-:W-:Y:S01]  /*4f80*/  FMUL R32, R32, R90.reuse ;  /* 0x0000005a20207220 */ /* 0x080fe20000400000 */
[C---:B------:R-:W-:Y:S01]  /*4f90*/  ISETP.GT.AND P2, PT, R0.reuse, 0x8, P2 ;  /* 0x000000080000780c */ /* 0x040fe20001744270 */
[-C--:B------:R-:W-:Y:S01]  /*4fa0*/  FMUL R33, R33, R90.reuse ;  /* 0x0000005a21217220 */ /* 0x080fe20000400000 */
[----:B------:R-:W-:Y:S01]  /*4fb0*/  ISETP.GT.AND P0, PT, R3, 0x9, PT ;  /* 0x000000090300780c */ /* 0x000fe20003f04270 */
[----:B------:R-:W-:Y:S01]  /*4fc0*/  IMAD.X R7, R7, 0x1, R5, P3 ;  /* 0x0000000107077824 */ /* 0x000fe200018e0605 */
[----:B------:R-:W-:Y:S01]  /*4fd0*/  ISETP.GT.AND P5, PT, R0, RZ, P1 ;  /* 0x000000ff0000720c */ /* 0x000fe20000fa4270 */
[-C--:B------:R-:W-:Y:S01]  /*4fe0*/  FMUL R34, R34, R90.reuse ;  /* 0x0000005a22227220 */ /* 0x080fe20000400000 */
[----:B------:R-:W-:Y:S01]  /*4ff0*/  ISETP.GT.AND P3, PT, R0, RZ, P0 ;  /* 0x000000ff0000720c */ /* 0x000fe20000764270 */
[----:B------:R-:W-:Y:S01]  /*5000*/  FMUL R35, R35, R90 ;  /* 0x0000005a23237220 */ /* 0x000fe20000400000 */
[----:B------:R-:W-:Y:S01]  /*5010*/  F2FP.BF16.F32.PACK_AB R26, RZ, R26 ;  /* 0x0000001aff1a723e */ /* 0x000fe200000010ff */
[-C--:B------:R-:W-:Y:S01]  /*5020*/  FMUL R36, R36, R90.reuse ;  /* 0x0000005a24247220 */ /* 0x080fe20000400000 */
[----:B------:R-:W-:Y:S01]  /*5030*/  F2FP.BF16.F32.PACK_AB R27, RZ, R27 ;  /* 0x0000001bff1b723e */ /* 0x000fe200000010ff */
[----:B------:R-:W-:Y:S01]  /*5040*/  FMUL R37, R37, R90 ;  /* 0x0000005a25257220 */ /* 0x000fe20000400000 */
[----:B------:R-:W-:Y:S01]  /*5050*/  F2FP.BF16.F32.PACK_AB R28, RZ, R28 ;  /* 0x0000001cff1c723e */ /* 0x000fe200000010ff */
[----:B------:R-:W-:Y:S01]  /*5060*/  @P2 STG.E.U16 desc[UR36][R6.64], R26 ;  /* 0x0000001a06002986 */ /* 0x000fe2000c101524 */
[----:B------:R-:W-:Y:S01]  /*5070*/  F2FP.BF16.F32.PACK_AB R29, RZ, R29 ;  /* 0x0000001dff1d723e */ /* 0x000fe200000010ff */
[-C--:B------:R-:W-:Y:S01]  /*5080*/  FMUL R38, R38, R90.reuse ;  /* 0x0000005a26267220 */ /* 0x080fe20000400000 */
[C---:B------:R-:W-:Y:S01]  /*5090*/  ISETP.GT.AND P2, PT, R0.reuse, 0x8, P1 ;  /* 0x000000080000780c */ /* 0x040fe20000f44270 */
[----:B------:R-:W-:Y:S01]  /*50a0*/  @P4 STG.E.U16 desc[UR36][R6.64+0x2], R27 ;  /* 0x0000021b06004986 */ /* 0x000fe2000c101524 */
[----:B------:R-:W-:Y:S01]  /*50b0*/  ISETP.GT.AND P1, PT, R3, 0x10, PT ;  /* 0x000000100300780c */ /* 0x000fe20003f24270 */
[----:B------:R-:W-:Y:S01]  /*50c0*/  FMUL R39, R39, R90 ;  /* 0x0000005a27277220 */ /* 0x000fe20000400000 */
[----:B------:R-:W-:Y:S01]  /*50d0*/  F2FP.BF16.F32.PACK_AB R30, RZ, R30 ;  /* 0x0000001eff1e723e */ /* 0x000fe200000010ff */
[----:B------:R-:W-:Y:S01]  /*50e0*/  @P5 STG.E.U16 desc[UR36][R4.64+0x10], R28 ;  /* 0x0000101c04005986 */ /* 0x000fe2000c101524 */
[----:B------:R-:W-:Y:S01]  /*50f0*/  ISETP.GT.AND P4, PT, R0, RZ, P1 ;  /* 0x000000ff0000720c */ /* 0x000fe20000f84270 */
[-C--:B------:R-:W-:Y:S01]  /*5100*/  FMUL R40, R40, R90.reuse ;  /* 0x0000005a28287220 */ /* 0x080fe20000400000 */
[----:B------:R-:W-:Y:S01]  /*5110*/  F2FP.BF16.F32.PACK_AB R31, RZ, R31 ;  /* 0x0000001fff1f723e */ /* 0x000fe200000010ff */
[----:B------:R-:W-:Y:S01]  /*5120*/  @P3 STG.E.U16 desc[UR36][R4.64+0x12], R29 ;  /* 0x0000121d04003986 */ /* 0x000fe2000c101524 */
[----:B------:R-:W-:Y:S01]  /*5130*/  ISETP.GT.AND P3, PT, R0, 0x8, P0 ;  /* 0x000000080000780c */ /* 0x000fe20000764270 */
[----:B------:R-:W-:Y:S01]  /*5140*/  FMUL R41, R41, R90 ;  /* 0x0000005a29297220 */ /* 0x000fe20000400000 */
[----:B------:R-:W-:Y:S01]  /*5150*/  ISETP.GT.AND P0, PT, R3, 0x11, PT ;  /* 0x000000110300780c */ /* 0x000fe20003f04270 */
[----:B------:R-:W-:Y:S01]  /*5160*/  @P2 STG.E.U16 desc[UR36][R6.64+0x10], R30 ;  /* 0x0000101e06002986 */ /* 0x000fe2000c101524 */
[----:B------:R-:W-:Y:S01]  /*5170*/  F2FP.BF16.F32.PACK_AB R32, RZ, R32 ;  /* 0x00000020ff20723e */ /* 0x000fe200000010ff */
[-C--:B------:R-:W-:Y:S01]  /*5180*/  FMUL R42, R42, R90.reuse ;  /* 0x0000005a2a2a7220 */ /* 0x080fe20000400000 */
[C---:B------:R-:W-:Y:S01]  /*5190*/  ISETP.GT.AND P5, PT, R0.reuse, RZ, P0 ;  /* 0x000000ff0000720c */ /* 0x040fe200007a4270 */
[-C--:B------:R-:W-:Y:S01]  /*51a0*/  FMUL R43, R43, R90.reuse ;  /* 0x0000005a2b2b7220 */ /* 0x080fe20000400000 */
[----:B------:R-:W-:Y:S01]  /*51b0*/  ISETP.GT.AND P2, PT, R0, 0x8, P1 ;  /* 0x000000080000780c */ /* 0x000fe20000f44270 */
[-C--:B------:R-:W-:Y:S01]  /*51c0*/  FMUL R44, R44, R90.reuse ;  /* 0x0000005a2c2c7220 */ /* 0x080fe20000400000 */
[----:B------:R-:W-:Y:S01]  /*51d0*/  ISETP.GT.AND P1, PT, R3, 0x18, PT ;  /* 0x000000180300780c */ /* 0x000fe20003f24270 */
[-C--:B------:R-:W-:Y:S01]  /*51e0*/  FMUL R45, R45, R90.reuse ;  /* 0x0000005a2d2d7220 */ /* 0x080fe20000400000 */
[----:B------:R-:W-:Y:S01]  /*51f0*/  F2FP.BF16.F32.PACK_AB R33, RZ, R33 ;  /* 0x00000021ff21723e */ /* 0x000fe200000010ff */
[----:B------:R-:W-:Y:S01]  /*5200*/  @P3 STG.E.U16 desc[UR36][R6.64+0x12], R31 ;  /* 0x0000121f06003986 */ /* 0x000fe2000c101524 */
[----:B------:R-:W-:Y:S01]  /*5210*/  ISETP.GT.AND P3, PT, R0, 0x8, P0 ;  /* 0x000000080000780c */ /* 0x000fe20000764270 */
[-C--:B------:R-:W-:Y:S01]  /*5220*/  FMUL R46, R46, R90.reuse ;  /* 0x0000005a2e2e7220 */ /* 0x080fe20000400000 */
[----:B------:R-:W-:Y:S01]  /*5230*/  ISETP.GT.AND P0, PT, R3, 0x19, PT ;  /* 0x000000190300780c */ /* 0x000fe20003f04270 */
[----:B------:R-:W-:Y:S01]  /*5240*/  @P4 STG.E.U16 desc[UR36][R4.64+0x20], R32 ;  /* 0x0000202004004986 */ /* 0x000fe2000c101524 */
[C---:B------:R-:W-:Y:S01]  /*5250*/  ISETP.GT.AND P4, PT, R0.reuse, RZ, P1 ;  /* 0x000000ff0000720c */ /* 0x040fe20000f84270 */
[----:B------:R-:W-:Y:S01]  /*5260*/  FMUL R47, R47, R90 ;  /* 0x0000005a2f2f7220 */ /* 0x000fe20000400000 */
[----:B------:R-:W-:Y:S01]  /*5270*/  F2FP.BF16.F32.PACK_AB R34, RZ, R34 ;  /* 0x00000022ff22723e */ /* 0x000fe200000010ff */
[----:B------:R-:W-:Y:S01]  /*5280*/  @P5 STG.E.U16 desc[UR36][R4.64+0x22], R33 ;  /* 0x0000222104005986 */ /* 0x000fe2000c101524 */
[----:B------:R-:W-:Y:S01]  /*5290*/  ISETP.GT.AND P5, PT, R0, RZ, P0 ;  /* 0x000000ff0000720c */ /* 0x000fe200007a4270 */
[----:B------:R-:W-:Y:S01]  /*52a0*/  FMUL R48, R48, R90 ;  /* 0x0000005a30307220 */ /* 0x000fe20000400000 */
[----:B------:R-:W-:Y:S01]  /*52b0*/  F2FP.BF16.F32.PACK_AB R35, RZ, R35 ;  /* 0x00000023ff23723e */ /* 0x000fe200000010ff */
[----:B------:R-:W-:Y:S01]  /*52c0*/  @P2 STG.E.U16 desc[UR36][R6.64+0x20], R34 ;  /* 0x0000202206002986 */ /* 0x000fe2000c101524 */
[----:B------:R-:W-:Y:S01]  /*52d0*/  F2FP.BF16.F32.PACK_AB R36, RZ, R36 ;  /* 0x00000024ff24723e */ /* 0x000fe200000010ff */
[-C--:B------:R-:W-:Y:S01]  /*52e0*/  FMUL R49, R49, R90.reuse ;  /* 0x0000005a31317220 */ /* 0x080fe20000400000 */
[----:B------:R-:W-:Y:S01]  /*52f0*/  ISETP.GT.AND P2, PT, R0, 0x8, P1 ;  /* 0x000000080000780c */ /* 0x000fe20000f44270 */
[----:B------:R-:W-:Y:S01]  /*5300*/  @P3 STG.E.U16 desc[UR36][R6.64+0x22], R35 ;  /* 0x0000222306003986 */ /* 0x000fe2000c101524 */
[----:B------:R-:W-:Y:S01]  /*5310*/  ISETP.GT.AND P1, PT, R3, 0x20, PT ;  /* 0x000000200300780c */ /* 0x000fe20003f24270 */
[-C--:B------:R-:W-:Y:S01]  /*5320*/  FMUL R50, R50, R90.reuse ;  /* 0x0000005a32327220 */ /* 0x080fe20000400000 */
[----:B------:R-:W-:Y:S01]  /*5330*/  F2FP.BF16.F32.PACK_AB R37, RZ, R37 ;  /* 0x00000025ff25723e */ /* 0x000fe200000010ff */
[----:B------:R-:W-:Y:S01]  /*5340*/  @P4 STG.E.U16 desc[UR36][R4.64+0x30], R36 ;  /* 0x0000302404004986 */ /* 0x000fe2000c101524 */
[C---:B------:R-:W-:Y:S01]  /*5350*/  ISETP.GT.AND P3, PT, R0.reuse, 0x8, P0 ;  /* 0x000000080000780c */ /* 0x040fe20000764270 */
[-C--:B------:R-:W-:Y:S01]  /*5360*/  FMUL R51, R51, R90.reuse ;  /* 0x0000005a33337220 */ /* 0x080fe20000400000 */
[----:B------:R-:W-:Y:S01]  /*5370*/  ISETP.GT.AND P0, PT, R3, 0x21, PT ;  /* 0x000000210300780c */ /* 0x000fe20003f04270 */
[----:B------:R-:W-:Y:S01]  /*5380*/  @P5 STG.E.U16 desc[UR36][R4.64+0x32], R37 ;  /* 0x0000322504005986 */ /* 0x000fe2000c101524 */
[----:B------:R-:W-:Y:S01]  /*5390*/  ISETP.GT.AND P4, PT, R0, RZ, P1 ;  /* 0x000000ff0000720c */ /* 0x000fe20000f84270 */
[----:B------:R-:W-:Y:S01]  /*53a0*/  FMUL R52, R52, R90 ;  /* 0x0000005a34347220 */ /* 0x000fe20000400000 */
[----:B------:R-:W-:Y:S01]  /*53b0*/  F2FP.BF16.F32.PACK_AB R38, RZ, R38 ;  /* 0x00000026ff26723e */ /* 0x000fe200000010ff */
[-C--:B------:R-:W-:Y:S01]  /*53c0*/  FMUL R53, R53, R90.reuse ;  /* 0x0000005a35357220 */ /* 0x080fe20000400000 */
        /* <DEDUP_REMOVED lines=113> */
[----:B------:R-:W-:Y:S01]  /*5ae0*/  FMUL R87, R87, R90 ;  /* 0x0000005a57577220 */ /* 0x000fe20000400000 */
[----:B------:R-:W-:Y:S01]  /*5af0*/  ISETP.GT.AND P0, PT, R3, 0x51, PT ;  /* 0x000000510300780c */ /* 0x000fe20003f04270 */
[----:B------:R-:W-:Y:S01]  /*5b00*/  @P5 STG.E.U16 desc[UR36][R4.64+0x92], R61 ;  /* 0x0000923d04005986 */ /* 0x000fe2000c101524 */
[----:B------:R-:W-:-:S02]  /*5b10*/  ISETP.GT.AND P4, PT, R0, RZ, P1 ;  /* 0x000000ff0000720c */ /* 0x000fc40000f84270 */
[----:B------:R-:W-:Y:S02]  /*5b20*/  F2FP.BF16.F32.PACK_AB R62, RZ, R62 ;  /* 0x0000003eff3e723e */ /* 0x000fe400000010ff */
[C---:B------:R-:W-:Y:S02]  /*5b30*/  ISETP.GT.AND P5, PT, R0.reuse, RZ, P0 ;  /* 0x000000ff0000720c */ /* 0x040fe400007a4270 */
[----:B------:R-:W-:Y:S01]  /*5b40*/  F2FP.BF16.F32.PACK_AB R63, RZ, R63 ;  /* 0x0000003fff3f723e */ /* 0x000fe200000010ff */
[----:B------:R-:W-:Y:S01]  /*5b50*/  @P2 STG.E.U16 desc[UR36][R6.64+0x90], R62 ;  /* 0x0000903e06002986 */ /* 0x000fe2000c101524 */
[----:B------:R-:W-:Y:S02]  /*5b60*/  F2FP.BF16.F32.PACK_AB R64, RZ, R64 ;  /* 0x00000040ff40723e */ /* 0x000fe400000010ff */
[----:B------:R-:W-:Y:S01]  /*5b70*/  ISETP.GT.AND P2, PT, R0, 0x8, P1 ;  /* 0x000000080000780c */ /* 0x000fe20000f44270 */
[----:B------:R-:W-:Y:S01]  /*5b80*/  @P3 STG.E.U16 desc[UR36][R6.64+0x92], R63 ;  /* 0x0000923f06003986 */ /* 0x000fe2000c101524 */
[----:B------:R-:W-:-:S02]  /*5b90*/  ISETP.GT.AND P1, PT, R3, 0x58, PT ;  /* 0x000000580300780c */ /* 0x000fc40003f24270 */
[----:B------:R-:W-:Y:S01]  /*5ba0*/  F2FP.BF16.F32.PACK_AB R65, RZ, R65 ;  /* 0x00000041ff41723e */ /* 0x000fe200000010ff */
[----:B------:R-:W-:Y:S01]  /*5bb0*/  @P4 STG.E.U16 desc[UR36][R4.64+0xa0], R64 ;  /* 0x0000a04004004986 */ /* 0x000fe2000c101524 */
[C---:B------:R-:W-:Y:S02]  /*5bc0*/  ISETP.GT.AND P3, PT, R0.reuse, 0x8, P0 ;  /* 0x000000080000780c */ /* 0x040fe40000764270 */
[----:B------:R-:W-:Y:S01]  /*5bd0*/  ISETP.GT.AND P0, PT, R3, 0x59, PT ;  /* 0x000000590300780c */ /* 0x000fe20003f04270 */
[----:B------:R-:W-:Y:S01]  /*5be0*/  @P5 STG.E.U16 desc[UR36][R4.64+0xa2], R65 ;  /* 0x0000a24104005986 */ /* 0x000fe2000c101524 */
[C---:B------:R-:W-:Y:S02]  /*5bf0*/  ISETP.GT.AND P4, PT, R0.reuse, RZ, P1 ;  /* 0x000000ff0000720c */ /* 0x040fe40000f84270 */
[----:B------:R-:W-:Y:S02]  /*5c00*/  F2FP.BF16.F32.PACK_AB R66, RZ, R66 ;  /* 0x00000042ff42723e */ /* 0x000fe400000010ff */
[----:B------:R-:W-:-:S02]  /*5c10*/  ISETP.GT.AND P5, PT, R0, RZ, P0 ;  /* 0x000000ff0000720c */ /* 0x000fc400007a4270 */
[----:B------:R-:W-:Y:S01]  /*5c20*/  F2FP.BF16.F32.PACK_AB R67, RZ, R67 ;  /* 0x00000043ff43723e */ /* 0x000fe200000010ff */
[----:B------:R-:W-:Y:S01]  /*5c30*/  @P2 STG.E.U16 desc[UR36][R6.64+0xa0], R66 ;  /* 0x0000a04206002986 */ /* 0x000fe2000c101524 */
[----:B------:R-:W-:Y:S02]  /*5c40*/  F2FP.BF16.F32.PACK_AB R68, RZ, R68 ;  /* 0x00000044ff44723e */ /* 0x000fe400000010ff */
[C---:B------:R-:W-:Y:S01]  /*5c50*/  ISETP.GT.AND P2, PT, R0.reuse, 0x8, P1 ;  /* 0x000000080000780c */ /* 0x040fe20000f44270 */
[----:B------:R-:W-:Y:S01]  /*5c60*/  @P3 STG.E.U16 desc[UR36][R6.64+0xa2], R67 ;  /* 0x0000a24306003986 */ /* 0x000fe2000c101524 */
[----:B------:R-:W-:Y:S02]  /*5c70*/  ISETP.GT.AND P1, PT, R3, 0x60, PT ;  /* 0x000000600300780c */ /* 0x000fe40003f24270 */
[----:B------:R-:W-:Y:S01]  /*5c80*/  F2FP.BF16.F32.PACK_AB R69, RZ, R69 ;  /* 0x00000045ff45723e */ /* 0x000fe200000010ff */
[----:B------:R-:W-:Y:S01]  /*5c90*/  @P4 STG.E.U16 desc[UR36][R4.64+0xb0], R68 ;  /* 0x0000b04404004986 */ /* 0x000fe2000c101524 */
[----:B------:R-:W-:-:S02]  /*5ca0*/  ISETP.GT.AND P3, PT, R0, 0x8, P0 ;  /* 0x000000080000780c */ /* 0x000fc40000764270 */
[----:B------:R-:W-:Y:S01]  /*5cb0*/  ISETP.GT.AND P0, PT, R3, 0x61, PT ;  /* 0x000000610300780c */ /* 0x000fe20003f04270 */
[----:B------:R-:W-:Y:S01]  /*5cc0*/  @P5 STG.E.U16 desc[UR36][R4.64+0xb2], R69 ;  /* 0x0000b24504005986 */ /* 0x000fe2000c101524 */
[C---:B------:R-:W-:Y:S02]  /*5cd0*/  ISETP.GT.AND P4, PT, R0.reuse, RZ, P1 ;  /* 0x000000ff0000720c */ /* 0x040fe40000f84270 */
[----:B------:R-:W-:Y:S02]  /*5ce0*/  ISETP.GT.AND P5, PT, R0, RZ, P0 ;  /* 0x000000ff0000720c */ /* 0x000fe400007a4270 */
[----:B------:R-:W-:Y:S02]  /*5cf0*/  F2FP.BF16.F32.PACK_AB R70, RZ, R70 ;  /* 0x00000046ff46723e */ /* 0x000fe400000010ff */
[----:B------:R-:W-:Y:S02]  /*5d00*/  F2FP.BF16.F32.PACK_AB R71, RZ, R71 ;  /* 0x00000047ff47723e */ /* 0x000fe400000010ff */
[----:B------:R-:W-:Y:S01]  /*5d10*/  F2FP.BF16.F32.PACK_AB R72, RZ, R72 ;  /* 0x00000048ff48723e */ /* 0x000fe200000010ff */
[----:B------:R-:W-:Y:S01]  /*5d20*/  @P2 STG.E.U16 desc[UR36][R6.64+0xb0], R70 ;  /* 0x0000b04606002986 */ /* 0x000fe2000c101524 */
[----:B------:R-:W-:-:S02]  /*5d30*/  F2FP.BF16.F32.PACK_AB R73, RZ, R73 ;  /* 0x00000049ff49723e */ /* 0x000fc400000010ff */
[C---:B------:R-:W-:Y:S01]  /*5d40*/  ISETP.GT.AND P1, PT, R0.reuse, 0x8, P1 ;  /* 0x000000080000780c */ /* 0x040fe20000f24270 */
[----:B------:R-:W-:Y:S01]  /*5d50*/  @P3 STG.E.U16 desc[UR36][R6.64+0xb2], R71 ;  /* 0x0000b24706003986 */ /* 0x000fe2000c101524 */
[C---:B------:R-:W-:Y:S02]  /*5d60*/  ISETP.GT.AND P2, PT, R0.reuse, 0x8, P0 ;  /* 0x000000080000780c */ /* 0x040fe40000744270 */
[C---:B------:R-:W-:Y:S01]  /*5d70*/  ISETP.GT.AND P0, PT, R3.reuse, 0x69, PT ;  /* 0x000000690300780c */ /* 0x040fe20003f04270 */
[----:B------:R-:W-:Y:S01]  /*5d80*/  @P4 STG.E.U16 desc[UR36][R4.64+0xc0], R72 ;  /* 0x0000c04804004986 */ /* 0x000fe2000c101524 */
[----:B------:R-:W-:Y:S02]  /*5d90*/  ISETP.GT.AND P4, PT, R3, 0x68, PT ;  /* 0x000000680300780c */ /* 0x000fe40003f84270 */
[----:B------:R-:W-:Y:S01]  /*5da0*/  F2FP.BF16.F32.PACK_AB R74, RZ, R74 ;  /* 0x0000004aff4a723e */ /* 0x000fe200000010ff */
[----:B------:R-:W-:Y:S01]  /*5db0*/  @P5 STG.E.U16 desc[UR36][R4.64+0xc2], R73 ;  /* 0x0000c24904005986 */ /* 0x000fe2000c101524 */
[----:B------:R-:W-:-:S02]  /*5dc0*/  ISETP.GT.AND P5, PT, R0, RZ, P4 ;  /* 0x000000ff0000720c */ /* 0x000fc400027a4270 */
[C---:B------:R-:W-:Y:S01]  /*5dd0*/  ISETP.GT.AND P3, PT, R0.reuse, RZ, P0 ;  /* 0x000000ff0000720c */ /* 0x040fe20000764270 */
[----:B------:R-:W-:Y:S01]  /*5de0*/  @P1 STG.E.U16 desc[UR36][R6.64+0xc0], R74 ;  /* 0x0000c04a06001986 */ /* 0x000fe2000c101524 */
[----:B------:R-:W-:Y:S02]  /*5df0*/  F2FP.BF16.F32.PACK_AB R75, RZ, R75 ;  /* 0x0000004bff4b723e */ /* 0x000fe400000010ff */
[----:B------:R-:W-:Y:S02]  /*5e00*/  F2FP.BF16.F32.PACK_AB R76, RZ, R76 ;  /* 0x0000004cff4c723e */ /* 0x000fe400000010ff */
[C---:B------:R-:W-:Y:S01]  /*5e10*/  ISETP.GT.AND P4, PT, R0.reuse, 0x8, P4 ;  /* 0x000000080000780c */ /* 0x040fe20002784270 */
[----:B------:R-:W-:Y:S01]  /*5e20*/  @P2 STG.E.U16 desc[UR36][R6.64+0xc2], R75 ;  /* 0x0000c24b06002986 */ /* 0x000fe2000c101524 */
[----:B------:R-:W-:Y:S02]  /*5e30*/  F2FP.BF16.F32.PACK_AB R77, RZ, R77 ;  /* 0x0000004dff4d723e */ /* 0x000fe400000010ff */
[----:B------:R-:W-:Y:S01]  /*5e40*/  ISETP.GT.AND P2, PT, R3, 0x71, PT ;  /* 0x000000710300780c */ /* 0x000fe20003f44270 */
[----:B------:R-:W-:Y:S01]  /*5e50*/  @P5 STG.E.U16 desc[UR36][R4.64+0xd0], R76 ;  /* 0x0000d04c04005986 */ /* 0x000fe2000c101524 */
[----:B------:R-:W-:-:S02]  /*5e60*/  ISETP.GT.AND P5, PT, R0, 0x8, P0 ;  /* 0x000000080000780c */ /* 0x000fc400007a4270 */
[C---:B------:R-:W-:Y:S01]  /*5e70*/  ISETP.GT.AND P1, PT, R3.reuse, 0x78, PT ;  /* 0x000000780300780c */ /* 0x040fe20003f24270 */
[----:B------:R-:W-:Y:S01]  /*5e80*/  @P3 STG.E.U16 desc[UR36][R4.64+0xd2], R77 ;  /* 0x0000d24d04003986 */ /* 0x000fe2000c101524 */
[C---:B------:R-:W-:Y:S02]  /*5e90*/  ISETP.GT.AND P3, PT, R3.reuse, 0x70, PT ;  /* 0x000000700300780c */ /* 0x040fe40003f64270 */
[----:B------:R-:W-:Y:S01]  /*5ea0*/  ISETP.GT.AND P0, PT, R3, 0x79, PT ;  /* 0x000000790300780c */ /* 0x000fe20003f04270 */
[----:B------:R-:W-:Y:S01]  /*5eb0*/  @P4 IMAD.MOV.U32 R2, RZ, RZ, R6 ;  /* 0x000000ffff024224 */ /* 0x000fe200078e0006 */
[----:B------:R-:W-:Y:S01]  /*5ec0*/  F2FP.BF16.F32.PACK_AB R78, RZ, R78 ;  /* 0x0000004eff4e723e */ /* 0x000fe200000010ff */
[----:B------:R-:W-:Y:S01]  /*5ed0*/  @P4 IMAD.MOV.U32 R3, RZ, RZ, R7 ;  /* 0x000000ffff034224 */ /* 0x000fe200078e0007 */
[----:B------:R-:W-:Y:S02]  /*5ee0*/  F2FP.BF16.F32.PACK_AB R79, RZ, R79 ;  /* 0x0000004fff4f723e */ /* 0x000fe400000010ff */
[----:B------:R-:W-:-:S02]  /*5ef0*/  F2FP.BF16.F32.PACK_AB R80, RZ, R80 ;  /* 0x00000050ff50723e */ /* 0x000fc400000010ff */
[----:B------:R0:W-:Y:S01]  /*5f00*/  @P4 STG.E.U16 desc[UR36][R2.64+0xd0], R78 ;  /* 0x0000d04e02004986 */ /* 0x0001e2000c101524 */
[C---:B------:R-:W-:Y:S02]  /*5f10*/  ISETP.GT.AND P4, PT, R0.reuse, RZ, P2 ;  /* 0x000000ff0000720c */ /* 0x040fe40001784270 */
[----:B------:R-:W-:Y:S02]  /*5f20*/  F2FP.BF16.F32.PACK_AB R81, RZ, R81 ;  /* 0x00000051ff51723e */ /* 0x000fe400000010ff */
[----:B------:R-:W-:Y:S02]  /*5f30*/  ISETP.GT.AND P2, PT, R0, 0x8, P2 ;  /* 0x000000080000780c */ /* 0x000fe40001744270 */
[----:B------:R-:W-:Y:S02]  /*5f40*/  F2FP.BF16.F32.PACK_AB R82, RZ, R82 ;  /* 0x00000052ff52723e */ /* 0x000fe400000010ff */
[----:B------:R-:W-:Y:S02]  /*5f50*/  F2FP.BF16.F32.PACK_AB R83, RZ, R83 ;  /* 0x00000053ff53723e */ /* 0x000fe400000010ff */
[----:B------:R-:W-:Y:S01]  /*5f60*/  F2FP.BF16.F32.PACK_AB R84, RZ, R84 ;  /* 0x00000054ff54723e */ /* 0x000fe200000010ff */
[----:B0-----:R-:W-:Y:S01]  /*5f70*/  @P5 IMAD.MOV.U32 R2, RZ, RZ, R6 ;  /* 0x000000ffff025224 */ /* 0x001fe200078e0006 */
[----:B------:R-:W-:Y:S01]  /*5f80*/  F2FP.BF16.F32.PACK_AB R85, RZ, R85 ;  /* 0x00000055ff55723e */ /* 0x000fe200000010ff */
[----:B------:R-:W-:Y:S01]  /*5f90*/  @P5 IMAD.MOV.U32 R3, RZ, RZ, R7 ;  /* 0x000000ffff035224 */ /* 0x000fe200078e0007 */
[----:B------:R-:W-:-:S02]  /*5fa0*/  F2FP.BF16.F32.PACK_AB R86, RZ, R86 ;  /* 0x00000056ff56723e */ /* 0x000fc400000010ff */
[----:B------:R-:W-:Y:S02]  /*5fb0*/  F2FP.BF16.F32.PACK_AB R87, RZ, R87 ;  /* 0x00000057ff57723e */ /* 0x000fe400000010ff */
[----:B------:R0:W-:Y:S01]  /*5fc0*/  @P5 STG.E.U16 desc[UR36][R2.64+0xd2], R79 ;  /* 0x0000d24f02005986 */ /* 0x0001e2000c101524 */
[C---:B------:R-:W-:Y:S02]  /*5fd0*/  ISETP.GT.AND P5, PT, R0.reuse, RZ, P3 ;  /* 0x000000ff0000720c */ /* 0x040fe40001fa4270 */
[----:B------:R-:W-:-:S11]  /*5fe0*/  ISETP.GT.AND P3, PT, R0, 0x8, P3 ;  /* 0x000000080000780c */ /* 0x000fd60001f64270 */
[----:B0-----:R-:W-:Y:S02]  /*5ff0*/  @P5 IMAD.MOV.U32 R2, RZ, RZ, R4 ;  /* 0x000000ffff025224 */ /* 0x001fe400078e0004 */
[----:B------:R-:W-:-:S05]  /*6000*/  @P5 IMAD.MOV.U32 R3, RZ, RZ, R5 ;  /* 0x000000ffff035224 */ /* 0x000fca00078e0005 */
[----:B------:R0:W-:Y:S01]  /*6010*/  @P5 STG.E.U16 desc[UR36][R2.64+0xe0], R80 ;  /* 0x0000e05002005986 */ /* 0x0001e2000c101524 */
[C---:B------:R-:W-:Y:S02]  /*6020*/  ISETP.GT.AND P5, PT, R0.reuse, RZ, P0 ;  /* 0x000000ff0000720c */ /* 0x040fe400007a4270 */
[----:B------:R-:W-:Y:S01]  /*6030*/  ISETP.GT.AND P0, PT, R0, 0x8, P0 ;  /* 0x000000080000780c */ /* 0x000fe20000704270 */
[----:B0-----:R-:W-:Y:S02]  /*6040*/  @P4 IMAD.MOV.U32 R2, RZ, RZ, R4 ;  /* 0x000000ffff024224 */ /* 0x001fe400078e0004 */
[----:B------:R-:W-:-:S05]  /*6050*/  @P4 IMAD.MOV.U32 R3, RZ, RZ, R5 ;  /* 0x000000ffff034224 */ /* 0x000fca00078e0005 */
[----:B------:R0:W-:Y:S01]  /*6060*/  @P4 STG.E.U16 desc[UR36][R2.64+0xe2], R81 ;  /* 0x0000e25102004986 */ /* 0x0001e2000c101524 */
[C---:B------:R-:W-:Y:S02]  /*6070*/  ISETP.GT.AND P4, PT, R0.reuse, RZ, P1 ;  /* 0x000000ff0000720c */ /* 0x040fe40000f84270 */
[----:B------:R-:W-:Y:S01]  /*6080*/  ISETP.GT.AND P1, PT, R0, 0x8, P1 ;  /* 0x000000080000780c */ /* 0x000fe20000f24270 */
[----:B0-----:R-:W-:Y:S02]  /*6090*/  @P3 IMAD.MOV.U32 R2, RZ, RZ, R6 ;  /* 0x000000ffff023224 */ /* 0x001fe400078e0006 */
[----:B------:R-:W-:-:S05]  /*60a0*/  @P3 IMAD.MOV.U32 R3, RZ, RZ, R7 ;  /* 0x000000ffff033224 */ /* 0x000fca00078e0007 */
[----:B------:R0:W-:Y:S02]  /*60b0*/  @P3 STG.E.U16 desc[UR36][R2.64+0xe0], R82 ;  /* 0x0000e05202003986 */ /* 0x0001e4000c101524 */
[----:B0-----:R-:W-:Y:S02]  /*60c0*/  @P2 IMAD.MOV.U32 R2, RZ, RZ, R6 ;  /* 0x000000ffff022224 */ /* 0x001fe400078e0006 */
[----:B------:R-:W-:-:S05]  /*60d0*/  @P2 IMAD.MOV.U32 R3, RZ, RZ, R7 ;  /* 0x000000ffff032224 */ /* 0x000fca00078e0007 */
[----:B------:R0:W-:Y:S02]  /*60e0*/  @P2 STG.E.U16 desc[UR36][R2.64+0xe2], R83 ;  /* 0x0000e25302002986 */ /* 0x0001e4000c101524 */
[----:B0-----:R-:W-:Y:S02]  /*60f0*/  @P4 IMAD.MOV.U32 R2, RZ, RZ, R4 ;  /* 0x000000ffff024224 */ /* 0x001fe400078e0004 */
[----:B------:R-:W-:-:S05]  /*6100*/  @P4 IMAD.MOV.U32 R3, RZ, RZ, R5 ;  /* 0x000000ffff034224 */ /* 0x000fca00078e0005 */
[----:B------:R0:W-:Y:S04]  /*6110*/  @P4 STG.E.U16 desc[UR36][R2.64+0xf0], R84 ;  /* 0x0000f05402004986 */ /* 0x0001e8000c101524 */
[----:B------:R1:W-:Y:S01]  /*6120*/  @P5 STG.E.U16 desc[UR36][R4.64+0xf2], R85 ;  /* 0x0000f25504005986 */ /* 0x0003e2000c101524 */
[----:B0-----:R-:W-:Y:S02]  /*6130*/  @P1 IMAD.MOV.U32 R2, RZ, RZ, R6 ;  /* 0x000000ffff021224 */ /* 0x001fe400078e0006 */
[----:B------:R-:W-:-:S05]  /*6140*/  @P1 IMAD.MOV.U32 R3, RZ, RZ, R7 ;  /* 0x000000ffff031224 */ /* 0x000fca00078e0007 */
[----:B------:R1:W-:Y:S04]  /*6150*/  @P1 STG.E.U16 desc[UR36][R2.64+0xf0], R86 ;  /* 0x0000f05602001986 */ /* 0x0003e8000c101524 */
[----:B------:R1:W-:Y:S02]  /*6160*/  @P0 STG.E.U16 desc[UR36][R6.64+0xf2], R87 ;  /* 0x0000f25706000986 */ /* 0x0003e4000c101524 */
.L_x_162:
[----:B------:R-:W-:Y:S05]  /*6170*/  BSYNC B0 ;  /* 0x0000000000007941 */ /* 0x000fea0003800000 */
.L_x_36:
[----:B01----:R-:W2:Y:S01]  /*6180*/  LDL.64 R2, [R1] ;  /* 0x0000000001027983 */ /* 0x003ea20000100a00 */
[----:B------:R-:W-:Y:S01]  /*6190*/  ULDC.64 UR4, c[0x0][0x650] ;  /* 0x0001940000047ab9 */ /* 0x000fe20000000a00 */
[----:B------:R0:W-:Y:S01]  /*61a0*/  SYNCS.ARRIVE.TRANS64.A1T0 RZ, [R98+UR47], RZ ;  /* 0x000000ff62ff79a7 */ /* 0x0001e2000810002f */
[----:B------:R-:W-:Y:S01]  /*61b0*/  PRMT R0, RZ, 0x7610, R0 ;  /* 0x00007610ff007816 */ /* 0x000fe20000000000 */
[----:B-----5:R-:W-:Y:S02]  /*61c0*/  IMAD.MOV.U32 R19, RZ, RZ, -0x1 ;  /* 0xffffffffff137424 */ /* 0x020fe400078e00ff */
[----:B------:R-:W-:Y:S01]  /*61d0*/  IMAD.MOV.U32 R22, RZ, RZ, -0x1 ;  /* 0xffffffffff167424 */ /* 0x000fe200078e00ff */
[----:B--2---:R-:W-:-:S04]  /*61e0*/  LEA R18, P0, R2, R18, 0x1 ;  /* 0x0000001202127211 */ /* 0x004fc800078008ff */
[----:B------:R-:W-:Y:S01]  /*61f0*/  LEA.HI.X R17, R2, R17, R23, 0x1, P0 ;  /* 0x0000001102117211 */ /* 0x000fe200000f0c17 */
[----:B------:R-:W-:Y:S01]  /*6200*/  IMAD.MOV.U32 R2, RZ, RZ, -0x1 ;  /* 0xffffffffff027424 */ /* 0x000fe200078e00ff */
[----:B------:R-:W-:-:S04]  /*6210*/  ISETP.GE.U32.AND P0, PT, R18, UR4, PT ;  /* 0x0000000412007c0c */ /* 0x000fc8000bf06070 */
[----:B------:R-:W-:-:S13]  /*6220*/  ISETP.GE.U32.AND.EX P0, PT, R17, UR5, PT, P0 ;  /* 0x0000000511007c0c */ /* 0x000fda000bf06100 */
[----:B0-----:R-:W-:Y:S05]  /*6230*/  @P0 BRA `(.L_x_163) ;  /* 0x0000000400700947 */ /* 0x001fea0003800000 */
[----:B------:R-:W0:Y:S01]  /*6240*/  S2R R10, SR_CTAID.X ;  /* 0x00000000000a7919 */ /* 0x000e220000002500 */
[----:B------:R-:W1:Y:S01]  /*6250*/  LDC.64 R8, c[0x0][0x628] ;  /* 0x00018a00ff087b82 */ /* 0x000e620000000a00 */
[----:B------:R-:W-:Y:S01]  /*6260*/  ULDC UR4, c[0x0][0x150] ;  /* 0x0000540000047ab9 */ /* 0x000fe20000000800 */
[----:B---34-:R-:W-:Y:S01]  /*6270*/  IMAD.MOV.U32 R6, RZ, RZ, R18 ;  /* 0x000000ffff067224 */ /* 0x018fe200078e0012 */
[----:B------:R-:W2:Y:S01]  /*6280*/  S2R R20, SR_CTAID.Y ;  /* 0x0000000000147919 */ /* 0x000ea20000002600 */
[----:B------:R-:W-:-:S04]  /*6290*/  IMAD.MOV.U32 R7, RZ, RZ, R17 ;  /* 0x000000ffff077224 */ /* 0x000fc800078e0011 */
[----:B------:R-:W3:Y:S08]  /*62a0*/  LDC R15, c[0x0][0x144] ;  /* 0x00005100ff0f7b82 */ /* 0x000ef00000000800 */
[----:B------:R-:W4:Y:S08]  /*62b0*/  LDC R0, c[0x0][0x630] ;  /* 0x00018c00ff007b82 */ /* 0x000f300000000800 */
[----:B------:R-:W2:Y:S01]  /*62c0*/  LDC.64 R12, c[0x0][0x620] ;  /* 0x00018800ff0c7b82 */ /* 0x000ea20000000a00 */
[----:B-1----:R-:W-:-:S04]  /*62d0*/  ISETP.NE.U32.AND P0, PT, R8, RZ, PT ;  /* 0x000000ff0800720c */ /* 0x002fc80003f05070 */
[----:B------:R-:W-:Y:S02]  /*62e0*/  ISETP.NE.AND.EX P0, PT, R9, RZ, PT, P0 ;  /* 0x000000ff0900720c */ /* 0x000fe40003f05300 */
[----:B0-----:R-:W-:-:S05]  /*62f0*/  I2FP.F32.U32 R2, R10 ;  /* 0x0000000a00027245 */ /* 0x001fca0000201000 */
[----:B------:R-:W-:-:S04]  /*6300*/  FMUL R2, R2, UR4 ;  /* 0x0000000402027c20 */ /* 0x000fc80008400000 */
[----:B------:R0:W1:Y:S02]  /*6310*/  F2I.U32.TRUNC.NTZ R14, R2 ;  /* 0x00000002000e7305 */ /* 0x000064000020f000 */
[----:B---34-:R-:W-:Y:S05]  /*6320*/  @!P0 BRA `(.L_x_164) ;  /* 0x0000000000288947 */ /* 0x018fea0003800000 */
[----:B------:R-:W3:Y:S02]  /*6330*/  LDC R3, c[0x0][0x634] ;  /* 0x00018d00ff037b82 */ /* 0x000ee40000000800 */
[----:B---3--:R-:W-:-:S05]  /*6340*/  IADD3 R7, P0, R18, R3, RZ ;  /* 0x0000000312077210 */ /* 0x008fca0007f1e0ff */
[----:B------:R-:W-:-:S04]  /*6350*/  IMAD.X R11, RZ, RZ, R17, P0 ;  /* 0x000000ffff0b7224 */ /* 0x000fc800000e0611 */
[----:B0-----:R-:W-:-:S04]  /*6360*/  IMAD.WIDE.U32 R2, R11, R8, RZ ;  /* 0x000000080b027225 */ /* 0x001fc800078e00ff */
[----:B------:R-:W-:-:S04]  /*6370*/  IMAD.WIDE.U32 R4, P0, R7, R9, R2 ;  /* 0x0000000907047225 */ /* 0x000fc80007800002 */
[----:B------:R-:W-:-:S04]  /*6380*/  IMAD.WIDE.U32 R2, R7, R8, RZ ;  /* 0x0000000807027225 */ /* 0x000fc800078e00ff */
[----:B------:R-:W-:Y:S01]  /*6390*/  IMAD.X R7, RZ, RZ, RZ, P0 ;  /* 0x000000ffff077224 */ /* 0x000fe200000e06ff */
[----:B------:R-:W-:Y:S01]  /*63a0*/  IADD3 RZ, P0, R3, R4, RZ ;  /* 0x0000000403ff7210 */ /* 0x000fe20007f1e0ff */
[----:B------:R-:W-:-:S04]  /*63b0*/  IMAD.MOV.U32 R6, RZ, RZ, R5 ;  /* 0x000000ffff067224 */ /* 0x000fc800078e0005 */
[----:B------:R-:W-:-:S08]  /*63c0*/  IMAD.WIDE.U32.X R6, R11, R9, R6, P0 ;  /* 0x000000090b067225 */ /* 0x000fd000000e0406 */
.L_x_164:
[----:B------:R-:W3:Y:S01]  /*63d0*/  LDC.64 R26, c[0x0][0x640] ;  /* 0x00019000ff1a7b82 */ /* 0x000ee20000000a00 */
[-C--:B------:R-:W-:Y:S01]  /*63e0*/  SHF.R.U64 R11, R6, R0.reuse, R7 ;  /* 0x00000000060b7219 */ /* 0x080fe20000001207 */
[----:B------:R-:W-:Y:S01]  /*63f0*/  IMAD.MOV.U32 R19, RZ, RZ, R17 ;  /* 0x000000ffff137224 */ /* 0x000fe200078e0011 */
[----:B------:R-:W-:Y:S01]  /*6400*/  SHF.R.U32.HI R0, RZ, R0, R7 ;  /* 0x00000000ff007219 */ /* 0x000fe20000011607 */
[----:B-1----:R-:W-:Y:S01]  /*6410*/  IMAD.MOV R14, RZ, RZ, -R14 ;  /* 0x000000ffff0e7224 */ /* 0x002fe200078e0a0e */
[----:B------:R-:W-:Y:S01]  /*6420*/  IADD3 R5, P0, RZ, -R11, RZ ;  /* 0x8000000bff057210 */ /* 0x000fe20007f1e0ff */
[----:B------:R-:W-:Y:S01]  /*6430*/  ULDC UR4, c[0x0][0x154] ;  /* 0x0000550000047ab9 */ /* 0x000fe20000000800 */
[----:B------:R-:W-:Y:S01]  /*6440*/  IMAD.MOV.U32 R7, RZ, RZ, 0x1 ;  /* 0x00000001ff077424 */ /* 0x000fe200078e00ff */
[----:B------:R-:W1:Y:S01]  /*6450*/  LDC R4, c[0x0][0x618] ;  /* 0x00018600ff047b82 */ /* 0x000e620000000800 */
[----:B------:R-:W-:Y:S02]  /*6460*/  IMAD R22, R15, R14, R10 ;  /* 0x0000000e0f167224 */ /* 0x000fe400078e020a */
[----:B------:R-:W-:-:S04]  /*6470*/  IMAD.X R3, RZ, RZ, ~R0, P0 ;  /* 0x000000ffff037224 */ /* 0x000fc800000e0e00 */
[-C--:B--2---:R-:W-:Y:S01]  /*6480*/  IMAD R0, R3, R12.reuse, RZ ;  /* 0x0000000c03007224 */ /* 0x084fe200078e02ff */
[----:B------:R-:W2:Y:S01]  /*6490*/  LDC R6, c[0x0][0x608] ;  /* 0x00018200ff067b82 */ /* 0x000ea20000000800 */
[----:B0-----:R-:W-:-:S04]  /*64a0*/  IMAD.WIDE.U32 R2, R5, R12, R18 ;  /* 0x0000000c05027225 */ /* 0x001fc800078e0012 */
[----:B------:R-:W-:Y:S01]  /*64b0*/  IMAD R5, R5, R13, R0 ;  /* 0x0000000d05057224 */ /* 0x000fe200078e0200 */
[----:B------:R-:W-:Y:S02]  /*64c0*/  I2FP.F32.U32 R0, R20 ;  /* 0x0000001400007245 */ /* 0x000fe40000201000 */
[----:B------:R-:W0:Y:S01]  /*64d0*/  LDC R24, c[0x0][0x658] ;  /* 0x00019600ff187b82 */ /* 0x000e220000000800 */
[----:B------:R-:W-:Y:S01]  /*64e0*/  IMAD.IADD R3, R3, 0x1, R5 ;  /* 0x0000000103037824 */ /* 0x000fe200078e0205 */
[----:B---3--:R-:W-:Y:S01]  /*64f0*/  ISETP.NE.U32.AND P0, PT, R26, RZ, PT ;  /* 0x000000ff1a00720c */ /* 0x008fe20003f05070 */
[----:B------:R-:W-:Y:S01]  /*6500*/  FMUL R0, R0, UR4 ;  /* 0x0000000400007c20 */ /* 0x000fe20008400000 */
[----:B------:R-:W-:Y:S02]  /*6510*/  IMAD.MOV.U32 R5, RZ, RZ, -0x1 ;  /* 0xffffffffff057424 */ /* 0x000fe400078e00ff */
[----:B------:R-:W-:Y:S01]  /*6520*/  ISETP.NE.AND.EX P0, PT, R27, RZ, PT, P0 ;  /* 0x000000ff1b00720c */ /* 0x000fe20003f05300 */
[----:B------:R3:W4:Y:S01]  /*6530*/  F2I.U32.TRUNC.NTZ R12, R0 ;  /* 0x00000000000c7305 */ /* 0x000722000020f000 */
[----:B------:R-:W3:Y:S01]  /*6540*/  LDC R15, c[0x0][0x148] ;  /* 0x00005200ff0f7b82 */ /* 0x000ee20000000800 */
[----:B-1----:R-:W-:-:S02]  /*6550*/  SHF.R.U64 R10, R2, R4, R3 ;  /* 0x00000004020a7219 */ /* 0x002fc40000001203 */
[----:B------:R-:W-:-:S05]  /*6560*/  SHF.R.U32.HI R3, RZ, R4, R3 ;  /* 0x00000004ff037219 */ /* 0x000fca0000011603 */
[----:B------:R-:W1:Y:S01]  /*6570*/  LDC R14, c[0x0][0x600] ;  /* 0x00018000ff0e7b82 */ /* 0x000e620000000800 */
[-CC-:B--2---:R-:W-:Y:S02]  /*6580*/  SHF.R.U64 R8, R10, R6.reuse, R3.reuse ;  /* 0x000000060a087219 */ /* 0x184fe40000001203 */
[----:B------:R-:W-:-:S05]  /*6590*/  SHF.R.U32.HI R3, RZ, R6, R3 ;  /* 0x00000006ff037219 */ /* 0x000fca0000011603 */
[----:B------:R-:W2:Y:S01]  /*65a0*/  LDC R21, c[0x0][0x648] ;  /* 0x00019200ff157b82 */ /* 0x000ea20000000800 */
[-CC-:B0-----:R-:W-:Y:S02]  /*65b0*/  SHF.R.U64 R13, R8, R24.reuse, R3.reuse ;  /* 0x00000018080d7219 */ /* 0x181fe40000001203 */
[-C--:B------:R-:W-:Y:S02]  /*65c0*/  SHF.L.U32 R5, R5, R24.reuse, RZ ;  /* 0x0000001805057219 */ /* 0x080fe400000006ff */
[-C--:B------:R-:W-:Y:S01]  /*65d0*/  SHF.R.U32.HI R3, RZ, R24.reuse, R3 ;  /* 0x00000018ff037219 */ /* 0x080fe20000011603 */
[----:B------:R-:W-:Y:S01]  /*65e0*/  IMAD.MOV.U32 R2, RZ, RZ, R13 ;  /* 0x000000ffff027224 */ /* 0x000fe200078e000d */
[----:B------:R-:W-:Y:S01]  /*65f0*/  SHF.L.U32 R24, R7, R24, RZ ;  /* 0x0000001807187219 */ /* 0x000fe200000006ff */
[----:B------:R-:W0:Y:S01]  /*6600*/  LDC R25, c[0x0][0x638] ;  /* 0x00018e00ff197b82 */ /* 0x000e220000000800 */
[----:B------:R-:W-:-:S07]  /*6610*/  LOP3.LUT R19, RZ, R5, RZ, 0x33, !PT ;  /* 0x00000005ff137212 */ /* 0x000fce00078e33ff */
[----:B------:R-:W0:Y:S01]  /*6620*/  LDC R28, c[0x0][0x610] ;  /* 0x00018400ff1c7b82 */ /* 0x000e220000000800 */
[----:B----4-:R-:W-:Y:S05]  /*6630*/  @!P0 BRA `(.L_x_165) ;  /* 0x0000000000288947 */ /* 0x010fea0003800000 */
[----:B---3--:R-:W3:Y:S02]  /*6640*/  LDC R0, c[0x0][0x64c] ;  /* 0x00019300ff007b82 */ /* 0x008ee40000000800 */
[----:B---3--:R-:W-:-:S05]  /*6650*/  IADD3 R7, P0, R13, R0, RZ ;  /* 0x000000000d077210 */ /* 0x008fca0007f1e0ff */
        /* <DEDUP_REMOVED lines=8> */
.L_x_165:
[----:B------:R-:W4:Y:S01]  /*66e0*/  LDC R4, c[0x0][0x65c] ;  /* 0x00019700ff047b82 */ /* 0x000f220000000800 */
[----:B--23--:R-:W-:Y:S01]  /*66f0*/  SHF.R.U64 R0, R2, R21, R3 ;  /* 0x0000001502007219 */ /* 0x00cfe20000001203 */
[----:B-1----:R-:W-:Y:S01]  /*6700*/  VIADD R3, R14, 0xffffffff ;  /* 0xffffffff0e037836 */ /* 0x002fe20000000000 */
[----:B------:R-:W-:Y:S01]  /*6710*/  LOP3.LUT R19, R8, R19, RZ, 0xc0, !PT ;  /* 0x0000001308137212 */ /* 0x000fe200078ec0ff */
[----:B------:R-:W-:Y:S02]  /*6720*/  IMAD.MOV R12, RZ, RZ, -R12 ;  /* 0x000000ffff0c7224 */ /* 0x000fe400078e0a0c */
[----:B------:R-:W-:Y:S01]  /*6730*/  IMAD.MOV R2, RZ, RZ, -R0 ;  /* 0x000000ffff027224 */ /* 0x000fe200078e0a00 */
[----:B------:R-:W-:Y:S01]  /*6740*/  LOP3.LUT R3, R10, R3, RZ, 0xc0, !PT ;  /* 0x000000030a037212 */ /* 0x000fe200078ec0ff */
[----:B------:R-:W-:Y:S02]  /*6750*/  IMAD R19, R24, R0, R19 ;  /* 0x0000000018137224 */ /* 0x000fe400078e0213 */
[----:B0-----:R-:W-:-:S04]  /*6760*/  IMAD R0, R2, R25, R13 ;  /* 0x0000001902007224 */ /* 0x001fc800078e020d */
[----:B------:R-:W-:Y:S01]  /*6770*/  IMAD R2, R0, R14, R3 ;  /* 0x0000000e00027224 */ /* 0x000fe200078e0203 */
[----:B----4-:R-:W-:Y:S01]  /*6780*/  ISETP.NE.AND P0, PT, R4, 0x1, PT ;  /* 0x000000010400780c */ /* 0x010fe20003f05270 */
[----:B------:R-:W-:-:S05]  /*6790*/  IMAD.MOV.U32 R4, RZ, RZ, 0x1 ;  /* 0x00000001ff047424 */ /* 0x000fca00078e00ff */
[----:B------:R-:W-:-:S07]  /*67a0*/  PRMT R0, R4, 0x7610, R0 ;  /* 0x0000761004007816 */ /* 0x000fce0000000000 */
[----:B------:R-:W-:-:S04]  /*67b0*/  @P0 IMAD R22, R15, R12, R20 ;  /* 0x0000000c0f160224 */ /* 0x000fc800078e0214 */
[----:B------:R-:W-:-:S05]  /*67c0*/  IMAD R19, R19, R28, R22 ;  /* 0x0000001c13137224 */ /* 0x000fca00078e0216 */
[----:B------:R-:W-:Y:S02]  /*67d0*/  SEL R22, R2, R19, !P0 ;  /* 0x0000001302167207 */ /* 0x000fe40004000000 */
[----:B------:R-:W-:Y:S01]  /*67e0*/  SEL R19, R19, R2, !P0 ;  /* 0x0000000213137207 */ /* 0x000fe20004000000 */
[----:B------:R-:W-:-:S07]  /*67f0*/  IMAD.MOV.U32 R2, RZ, RZ, R11 ;  /* 0x000000ffff027224 */ /* 0x000fce00078e000b */
.L_x_163:
[----:B------:R-:W-:Y:S02]  /*6800*/  LOP3.LUT P0, RZ, R0, 0xff, RZ, 0xc0, !PT ;  /* 0x000000ff00ff7812 */ /* 0x000fe4000780c0ff */
[----:B------:R-:W-:-:S11]  /*6810*/  LOP3.LUT R103, R103, 0x1, RZ, 0x3c, !PT ;  /* 0x0000000167677812 */ /* 0x000fd600078e3cff */
[----:B------:R-:W-:Y:S05]  /*6820*/  @P0 BRA `(.L_x_166) ;  /* 0xffffffac00b00947 */ /* 0x000fea000383ffff */
[----:B------:R-:W-:Y:S05]  /*6830*/  EXIT ;  /* 0x000000000000794d */ /* 0x000fea0003800000 */
.L_x_17:
[----:B------:R-:W-:-:S08]  /*6840*/  ISETP.NE.AND P0, PT, R5, RZ, PT ;  /* 0x000000ff0500720c */ /* 0x000fd00003f05270 */
[----:B0-----:R-:W0:-:S00]  /*6850*/  USETMAXREG.DEALLOC.CTAPOOL 0x28 ;  /* 0x00000028000079c8 */ /* 0x001e0000080e0500 */
[----:B------:R-:W-:Y:S05]  /*6860*/  @P0 EXIT ;  /* 0x000000000000094d */ /* 0x000fea0003800000 */
[----:B0-----:R-:W-:Y:S01]  /*6870*/  LOP3.LUT P0, RZ, R8, 0xff, RZ, 0xc0, !PT ;  /* 0x000000ff08ff7812 */ /* 0x001fe2000780c0ff */
[----:B------:R-:W-:Y:S02]  /*6880*/  IMAD.MOV.U32 R0, RZ, RZ, 0x1 ;  /* 0x00000001ff007424 */ /* 0x000fe400078e00ff */
[----:B------:R-:W-:-:S10]  /*6890*/  IMAD.MOV.U32 R7, RZ, RZ, RZ ;  /* 0x000000ffff077224 */ /* 0x000fd400078e00ff */
[----:B------:R-:W-:Y:S05]  /*68a0*/  @!P0 BRA `(.L_x_167) ;  /* 0x0000000c00388947 */ /* 0x000fea0003800000 */
[----:B------:R-:W0:Y:S01]  /*68b0*/  S2R R9, SR_CgaCtaId ;  /* 0x0000000000097919 */ /* 0x000e220000008800 */
[----:B------:R-:W-:Y:S01]  /*68c0*/  LOP3.LUT P0, RZ, R4, 0x1f, RZ, 0xc0, !PT ;  /* 0x0000001f04ff7812 */ /* 0x000fe2000780c0ff */
[----:B------:R-:W-:Y:S01]  /*68d0*/  ULDC UR5, c[0x0][0x658] ;  /* 0x0001960000057ab9 */ /* 0x000fe20000000800 */
[----:B------:R-:W-:Y:S01]  /*68e0*/  UMOV UR6, 0xffffffff ;  /* 0xffffffff00067882 */ /* 0x000fe20000000000 */
[----:B------:R-:W-:Y:S01]  /*68f0*/  BSSY B0, `(.L_x_167) ;  /* 0x00000c9000007945 */ /* 0x000fe20003800000 */
[----:B------:R-:W-:Y:S01]  /*6900*/  USHF.L.U32 UR6, UR6, UR5, URZ ;  /* 0x0000000506067299 */ /* 0x000fe2000800063f */
[C---:B------:R-:W-:Y:S01]  /*6910*/  ISETP.NE.AND P2, PT, R3.reuse, RZ, PT ;  /* 0x000000ff0300720c */ /* 0x040fe20003f45270 */
[----:B------:R-:W-:Y:S01]  /*6920*/  IMAD.MOV.U32 R8, RZ, RZ, 0x1 ;  /* 0x00000001ff087424 */ /* 0x000fe200078e00ff */
[----:B------:R-:W-:Y:S01]  /*6930*/  ISETP.NE.OR P0, PT, R3, RZ, !P0 ;  /* 0x000000ff0300720c */ /* 0x000fe20004705670 */
[----:B------:R-:W-:Y:S01]  /*6940*/  IMAD.MOV.U32 R0, RZ, RZ, 0x1 ;  /* 0x00000001ff007424 */ /* 0x000fe200078e00ff */
[----:B------:R-:W-:Y:S01]  /*6950*/  LOP3.LUT R6, R16, 0x2, RZ, 0xfc, !PT ;  /* 0x0000000210067812 */ /* 0x000fe200078efcff */
[----:B------:R-:W-:Y:S01]  /*6960*/  IMAD.MOV.U32 R7, RZ, RZ, RZ ;  /* 0x000000ffff077224 */ /* 0x000fe200078e00ff */
[----:B------:R-:W-:Y:S01]  /*6970*/  ULDC UR4, c[0x0][0x600] ;  /* 0x0001800000047ab9 */ /* 0x000fe20000000800 */
[----:B------:R-:W-:Y:S01]  /*6980*/  UMOV UR7, 0x1 ;  /* 0x0000000100077882 */ /* 0x000fe20000000000 */
[----:B------:R-:W-:-:S02]  /*6990*/  UIADD3 UR19, UR40, 0x1, URZ ;  /* 0x0000000128137890 */ /* 0x000fc4000fffe03f */
[----:B------:R-:W-:Y:S02]  /*69a0*/  UIADD3 UR15, UR4, -0x1, URZ ;  /* 0xffffffff040f7890 */ /* 0x000fe4000fffe03f */
[----:B------:R-:W-:Y:S02]  /*69b0*/  USHF.L.U32 UR17, UR7, UR5, URZ ;  /* 0x0000000507117299 */ /* 0x000fe4000800063f */
[----:B------:R-:W-:Y:S01]  /*69c0*/  ULOP3.LUT UR16, URZ, UR6, URZ, 0x33, !UPT ;  /* 0x000000063f107292 */ /* 0x000fe2000f8e333f */
[----:B------:R-:W-:Y:S01]  /*69d0*/  ULDC.64 UR20, c[0x0][0x198] ;  /* 0x0000660000147ab9 */ /* 0x000fe20000000a00 */
[C---:B0-----:R-:W-:Y:S02]  /*69e0*/  IMAD.SHL.U32 R10, R9.reuse, 0x40, RZ ;  /* 0x00000040090a7824 */ /* 0x041fe400078e00ff */
[----:B------:R-:W-:-:S03]  /*69f0*/  IMAD.SHL.U32 R9, R9, 0x800, RZ ;  /* 0x0000080009097824 */ /* 0x000fc600078e00ff */
[----:B------:R-:W-:-:S07]  /*6a00*/  LOP3.LUT R10, R10, 0x40, RZ, 0xc0, !PT ;  /* 0x000000400a0a7812 */ /* 0x000fce00078ec0ff */
.L_x_179:
[----:B------:R-:W-:-:S03]  /*6a10*/  UMOV UR4, 0xffffffff ;  /* 0xffffffff00047882 */ /* 0x000fc60000000000 */
[----:B------:R-:W-:Y:S05]  /*6a20*/  BRA.DIV UR4, `(.L_x_168) ;  /* 0x0000000e04c87947 */ /* 0x000fea000b800000 */
[----:B------:R-:W-:-:S13]  /*6a30*/  ELECT P6, URZ, PT ;  /* 0x00000000003f782f */ /* 0x000fda00038c0000 */
.L_x_191:
[----:B------:R-:W0:Y:S01]  /*6a40*/  LDC R3, c[0x0][0x28c] ;  /* 0x0000a300ff037b82 */ /* 0x000e220000000800 */
[----:B------:R-:W-:Y:S01]  /*6a50*/  BSSY B1, `(.L_x_169) ;  /* 0x0000039000017945 */ /* 0x000fe20003800000 */
[----:B0-----:R-:W-:-:S13]  /*6a60*/  ISETP.LT.OR P6, PT, R3, 0x1, !P6 ;  /* 0x000000010300780c */ /* 0x001fda00077c1670 */
[----:B------:R-:W-:Y:S05]  /*6a70*/  @P6 BRA `(.L_x_170) ;  /* 0x0000000000d86947 */ /* 0x000fea0003800000 */
[----:B------:R-:W-:Y:S02]  /*6a80*/  IMAD R22, R22, 0x80, R10 ;  /* 0x0000008016167824 */ /* 0x000fe400078e020a */
[----:B------:R-:W-:Y:S02]  /*6a90*/  IMAD.SHL.U32 R19, R19, 0x40, RZ ;  /* 0x0000004013137824 */ /* 0x000fe400078e00ff */
[----:B------:R-:W-:Y:S02]  /*6aa0*/  IMAD.MOV.U32 R15, RZ, RZ, RZ ;  /* 0x000000ffff0f7224 */ /* 0x000fe400078e00ff */
[----:B------:R-:W-:Y:S02]  /*6ab0*/  IMAD.U32 R20, RZ, RZ, UR19 ;  /* 0x00000013ff147e24 */ /* 0x000fe4000f8e00ff */
[----:B------:R-:W-:Y:S02]  /*6ac0*/  IMAD.MOV.U32 R3, RZ, RZ, R0 ;  /* 0x000000ffff037224 */ /* 0x000fe400078e0000 */
[----:B------:R-:W-:-:S07]  /*6ad0*/  IMAD.MOV.U32 R4, RZ, RZ, R7 ;  /* 0x000000ffff047224 */ /* 0x000fce00078e0007 */
.L_x_174:
[----:B------:R-:W0:Y:S01]  /*6ae0*/  S2R R12, SR_CgaCtaId ;  /* 0x00000000000c7919 */ /* 0x000e220000008800 */
[----:B------:R-:W-:Y:S01]  /*6af0*/  MOV R5, 0x400 ;  /* 0x0000040000057802 */ /* 0x000fe20000000f00 */
[----:B------:R-:W1:Y:S03]  /*6b00*/  @!P2 LDC R11, c[0x0][0x500] ;  /* 0x00014000ff0bab82 */ /* 0x000e660000000800 */
[----:B0-----:R-:W-:Y:S02]  /*6b10*/  LEA R13, R12, R5, 0x18 ;  /* 0x000000050c0d7211 */ /* 0x001fe400078ec0ff */
[----:B------:R-:W-:-:S03]  /*6b20*/  SHF.L.U32 R5, R3, 0x1f, RZ ;  /* 0x0000001f03057819 */ /* 0x000fc600000006ff */
[----:B------:R-:W-:-:S04]  /*6b30*/  IMAD R14, R4, 0x8, R13 ;  /* 0x00000008040e7824 */ /* 0x000fc800078e020d */
[----:B------:R-:W0:Y:S02]  /*6b40*/  SYNCS.PHASECHK.TRANS64.TRYWAIT P1, [R14+URZ+0x18], R5 ;  /* 0x000018050e0075a7 */ /* 0x000e24000802017f */
[----:B01----:R-:W-:Y:S05]  /*6b50*/  @!P1 BRA `(.L_x_171) ;  /* 0x0000000c009c9947 */ /* 0x003fea0003800000 */
.L_x_192:
[----:B0-----:R-:W-:Y:S01]  /*6b60*/  PRMT R5, R6, 0x9910, RZ ;  /* 0x0000991006057816 */ /* 0x001fe200000000ff */
[----:B------:R0:W-:Y:S03]  /*6b70*/  @!P2 SYNCS.ARRIVE.TRANS64 RZ, [R14+URZ], R11 ;  /* 0x0000000b0effa9a7 */ /* 0x0001e6000800003f */
[----:B------:R-:W-:-:S13]  /*6b80*/  ISETP.NE.AND P1, PT, R5, 0x2, PT ;  /* 0x000000020500780c */ /* 0x000fda0003f25270 */
[----:B0-----:R-:W-:Y:S05]  /*6b90*/  @P1 BRA `(.L_x_172) ;  /* 0x0000000000041947 */ /* 0x001fea0003800000 */
[----:B------:R-:W-:Y:S01]  /*6ba0*/  BPT.TRAP 0x1 ;  /* 0x000000040000795c */ /* 0x000fe20000300000 */
.L_x_172:
[----:B------:R-:W-:Y:S05]  /*6bb0*/  @P0 BRA `(.L_x_173) ;  /* 0x0000000000040947 */ /* 0x000fea0003800000 */
[----:B------:R-:W-:Y:S01]  /*6bc0*/  BPT.TRAP 0x1 ;  /* 0x000000040000795c */ /* 0x000fe20000300000 */
.L_x_173:
[----:B------:R-:W-:Y:S01]  /*6bd0*/  IMAD.SHL.U32 R12, R4, 0x1000, RZ ;  /* 0x00001000040c7824 */ /* 0x000fe200078e00ff */
[----:B------:R-:W-:Y:S01]  /*6be0*/  R2UR UR9, R14 ;  /* 0x000000000e0972ca */ /* 0x000fe200000e0000 */
[----:B------:R-:W-:Y:S01]  /*6bf0*/  VIADD R20, R20, 0xffffffff ;  /* 0xffffffff14147836 */ /* 0x000fe20000000000 */
[----:B------:R-:W-:Y:S01]  /*6c00*/  R2UR UR11, R19 ;  /* 0x00000000130b72ca */ /* 0x000fe200000e0000 */
[----:B------:R-:W-:Y:S01]  /*6c10*/  UIADD3 UR4, UP0, UR20, 0xf0, URZ ;  /* 0x000000f014047890 */ /* 0x000fe2000ff1e03f */
[----:B------:R-:W-:Y:S01]  /*6c20*/  LOP3.LUT R5, R12, 0x800, R9, 0xf8, !PT ;  /* 0x000008000c057812 */ /* 0x000fe200078ef809 */
[----:B------:R-:W-:Y:S01]  /*6c30*/  UIADD3 UR22, UP1, UR20, 0x1f0, URZ ;  /* 0x000001f014167890 */ /* 0x000fe2000ff3e03f */
[----:B------:R-:W-:Y:S01]  /*6c40*/  IADD3 R12, R13, 0x100, R12 ;  /* 0x000001000d0c7810 */ /* 0x000fe20007ffe00c */
[----:B------:R-:W-:Y:S01]  /*6c50*/  UIADD3.X UR5, URZ, UR21, URZ, UP0, !UPT ;  /* 0x000000153f057290 */ /* 0x000fe200087fe43f */
[----:B------:R-:W-:Y:S01]  /*6c60*/  R2UR UR10, R15 ;  /* 0x000000000f0a72ca */ /* 0x000fe200000e0000 */
[----:B------:R-:W-:Y:S01]  /*6c70*/  IMAD R5, R5, 0x2, R13 ;  /* 0x0000000205057824 */ /* 0x000fe200078e020d */
[----:B------:R-:W-:Y:S01]  /*6c80*/  R2UR UR13, R12 ;  /* 0x000000000c0d72ca */ /* 0x000fe200000e0000 */
[----:B------:R-:W-:Y:S01]  /*6c90*/  VIADD R4, R4, 0x1 ;  /* 0x0000000104047836 */ /* 0x000fe20000000000 */
[----:B------:R-:W-:Y:S01]  /*6ca0*/  R2UR UR12, R2 ;  /* 0x00000000020c72ca */ /* 0x000fe200000e0000 */
[----:B------:R-:W-:Y:S01]  /*6cb0*/  UIADD3.X UR23, URZ, UR21, URZ, UP1, !UPT ;  /* 0x000000153f177290 */ /* 0x000fe20008ffe43f */
[----:B------:R-:W-:Y:S01]  /*6cc0*/  R2UR UR8, R5 ;  /* 0x00000000050872ca */ /* 0x000fe200000e0000 */
[----:B------:R-:W-:Y:S01]  /*6cd0*/  UMOV UR6, 0x0 ;  /* 0x0000000000067882 */ /* 0x000fe20000000000 */
[----:B------:R-:W-:Y:S01]  /*6ce0*/  R2UR UR18, R22 ;  /* 0x00000000161272ca */ /* 0x000fe200000e0000 */
[----:B------:R-:W-:Y:S01]  /*6cf0*/  UMOV UR7, 0x10000000 ;  /* 0x1000000000077882 */ /* 0x000fe20000000000 */
[----:B------:R-:W-:Y:S01]  /*6d00*/  ISETP.GT.AND P3, PT, R20, 0x1, PT ;  /* 0x000000011400780c */ /* 0x000fe20003f64270 */
[----:B------:R-:W-:Y:S01]  /*6d10*/  UMOV UR24, 0x30000 ;  /* 0x0003000000187882 */ /* 0x000fe20000000000 */
[----:B------:R-:W-:Y:S01]  /*6d20*/  ISETP.NE.AND P1, PT, R4, 0x3, PT ;  /* 0x000000030400780c */ /* 0x000fe20003f25270 */
[----:B------:R-:W-:-:S03]  /*6d30*/  VIADD R15, R15, 0x20 ;  /* 0x000000200f0f7836 */ /* 0x000fc60000000000 */
[----:B------:R-:W-:Y:S02]  /*6d40*/  SEL R12, RZ, 0x1, P1 ;  /* 0x00000001ff0c7807 */ /* 0x000fe40000800000 */
[----:B------:R-:W-:Y:S01]  /*6d50*/  SEL R4, R4, RZ, P1 ;  /* 0x000000ff04047207 */ /* 0x000fe20000800000 */
[----:B------:R-:W-:Y:S01]  /*6d60*/  UIADD3 UR14, UR8, 0x3100, URZ ;  /* 0x00003100080e7890 */ /* 0x000fe2000fffe03f */
[----:B------:R-:W-:Y:S02]  /*6d70*/  LOP3.LUT R3, R3, R12, RZ, 0x3c, !PT ;  /* 0x0000000c03037212 */ /* 0x000fe400078e3cff */
[----:B------:R-:W-:Y:S02]  /*6d80*/  UMOV UR8, UR13 ;  /* 0x0000000d00087c82 */ /* 0x000fe40008000000 */
[----:B------:R0:W-:Y:S02]  /*6d90*/  UTMALDG.3D [UR8], [UR4], desc[UR6] ;  /* 0x00000608040075b4 */ /* 0x0001e40008011000 */
[----:B0-----:R-:W-:Y:S01]  /*6da0*/  UMOV UR8, UR14 ;  /* 0x0000000e00087c82 */ /* 0x001fe20008000000 */
[----:B------:R-:W-:-:S02]  /*6db0*/  UMOV UR11, UR18 ;  /* 0x00000012000b7c82 */ /* 0x000fc40008000000 */
[----:B------:R0:W-:Y:S02]  /*6dc0*/  UTMALDG.3D.MULTICAST [UR8], [UR22], UR24, desc[UR6] ;  /* 0x00000608160073b4 */ /* 0x0001e40008011818 */
[----:B0-----:R-:W-:Y:S05]  /*6dd0*/  @P3 BRA `(.L_x_174) ;  /* 0xfffffffc00403947 */ /* 0x001fea000383ffff */
.L_x_170:
[----:B------:R-:W-:Y:S05]  /*6de0*/  BSYNC B1 ;  /* 0x0000000000017941 */ /* 0x000fea0003800000 */
.L_x_169:
[----:B------:R-:W2:Y:S01]  /*6df0*/  LDL.64 R12, [R1] ;  /* 0x00000000010c7983 */ /* 0x000ea20000100a00 */
[----:B------:R-:W-:Y:S01]  /*6e00*/  LOP3.LUT P4, RZ, R8, 0xff, RZ, 0xc0, !PT ;  /* 0x000000ff08ff7812 */ /* 0x000fe2000788c0ff */
[----:B------:R-:W-:Y:S01]  /*6e10*/  VIADD R4, R7, UR40 ;  /* 0x0000002807047c36 */ /* 0x000fe20008000000 */
[----:B------:R-:W-:Y:S01]  /*6e20*/  ULDC.64 UR4, c[0x0][0x650] ;  /* 0x0001940000047ab9 */ /* 0x000fe20000000a00 */
[----:B------:R-:W-:Y:S01]  /*6e30*/  IMAD.U32 R7, RZ, RZ, UR40 ;  /* 0x00000028ff077e24 */ /* 0x000fe2000f8e00ff */
[----:B------:R-:W-:Y:S01]  /*6e40*/  UISETP.GE.U32.AND UP0, UPT, UR40, 0x3, UPT ;  /* 0x000000032800788c */ /* 0x000fe2000bf06070 */
[----:B------:R-:W-:Y:S01]  /*6e50*/  BSSY B1, `(.L_x_175) ;  /* 0x0000070000017945 */ /* 0x000fe20003800000 */
[----:B------:R-:W-:Y:S01]  /*6e60*/  ISETP.GT.U32.AND P1, PT, R4, 0x2, PT ;  /* 0x000000020400780c */ /* 0x000fe20003f24070 */
[----:B------:R-:W-:Y:S01]  /*6e70*/  IMAD.MOV.U32 R19, RZ, RZ, -0x1 ;  /* 0xffffffffff137424 */ /* 0x000fe200078e00ff */
[----:B------:R-:W-:Y:S01]  /*6e80*/  PRMT R8, RZ, 0x7610, R8 ;  /* 0x00007610ff087816 */ /* 0x000fe20000000008 */
[----:B------:R-:W-:Y:S01]  /*6e90*/  IMAD.MOV.U32 R22, RZ, RZ, -0x1 ;  /* 0xffffffffff167424 */ /* 0x000fe200078e00ff */
[----:B------:R-:W-:-:S02]  /*6ea0*/  ISETP.LT.U32.AND P1, PT, R7, 0x3, P1 ;  /* 0x000000030700780c */ /* 0x000fc40000f21070 */
[----:B------:R-:W-:Y:S01]  /*6eb0*/  PLOP3.LUT P3, PT, PT, PT, UP0, 0x80, 0x0 ;  /* 0x000000000000781c */ /* 0x000fe20003f6f008 */
[----:B------:R-:W0:Y:S01]  /*6ec0*/  @P4 S2R R3, SR_CgaCtaId ;  /* 0x0000000000034919 */ /* 0x000e220000008800 */
[----:B------:R-:W-:-:S04]  /*6ed0*/  @P4 MOV R2, 0x400 ;  /* 0x0000040000024802 */ /* 0x000fc80000000f00 */
[----:B0-----:R-:W-:Y:S01]  /*6ee0*/  @P4 LEA R5, R3, R2, 0x18 ;  /* 0x0000000203054211 */ /* 0x001fe200078ec0ff */
[----:B------:R-:W-:-:S03]  /*6ef0*/  IMAD.WIDE.U32 R2, R4, -0x55555555, RZ ;  /* 0xaaaaaaab04027825 */ /* 0x000fc600078e00ff */
[----:B------:R0:W-:Y:S01]  /*6f00*/  @P4 SYNCS.ARRIVE.TRANS64.A1T0 RZ, [R5+URZ+0x68], RZ ;  /* 0x000068ff05ff49a7 */ /* 0x0001e2000810003f */
[----:B------:R-:W-:Y:S01]  /*6f10*/  IMAD.MOV.U32 R2, RZ, RZ, -0x1 ;  /* 0xffffffffff027424 */ /* 0x000fe200078e00ff */
[----:B0-----:R-:W-:Y:S02]  /*6f20*/  SHF.R.U32.HI R5, RZ, 0x1, R3 ;  /* 0x00000001ff057819 */ /* 0x001fe40000011603 */
[----:B------:R-:W-:-:S03]  /*6f30*/  SEL R3, RZ, 0x1, !P1 ;  /* 0x00000001ff037807 */ /* 0x000fc60004800000 */
[----:B------:R-:W-:Y:S01]  /*6f40*/  IMAD R7, R5, -0x3, R4 ;  /* 0xfffffffd05077824 */ /* 0x000fe200078e0204 */
[----:B------:R-:W-:Y:S02]  /*6f50*/  LOP3.LUT R0, R0, R3, RZ, 0x3c, !PT ;  /* 0x0000000300007212 */ /* 0x000fe400078e3cff */
[----:B------:R-:W-:Y:S02]  /*6f60*/  PRMT R3, RZ, 0x7610, R3 ;  /* 0x00007610ff037816 */ /* 0x000fe40000000003 */
[----:B------:R-:W-:Y:S02]  /*6f70*/  @P3 LOP3.LUT R0, R0, 0x1, R5, 0x78, !PT ;  /* 0x0000000100003812 */ /* 0x000fe400078e7805 */
[----:B--2---:R-:W-:-:S04]  /*6f80*/  IADD3 R18, P4, R18, R12, RZ ;  /* 0x0000000c12127210 */ /* 0x004fc80007f9e0ff */
[----:B------:R-:W-:Y:S01]  /*6f90*/  ISETP.GE.U32.AND P1, PT, R18, UR4, PT ;  /* 0x0000000412007c0c */ /* 0x000fe2000bf26070 */
[----:B------:R-:W-:-:S05]  /*6fa0*/  IMAD.X R17, R17, 0x1, R23, P4 ;  /* 0x0000000111117824 */ /* 0x000fca00020e0617 */
[----:B------:R-:W-:-:S13]  /*6fb0*/  ISETP.GE.U32.AND.EX P1, PT, R17, UR5, PT, P1 ;  /* 0x0000000511007c0c */ /* 0x000fda000bf26110 */
[----:B------:R-:W-:Y:S05]  /*6fc0*/  @P1 BRA `(.L_x_176) ;  /* 0x0000000400601947 */ /* 0x000fea0003800000 */
[----:B------:R-:W0:Y:S01]  /*6fd0*/  S2R R12, SR_CTAID.X ;  /* 0x00000000000c7919 */ /* 0x000e220000002500 */
[----:B------:R-:W-:Y:S01]  /*6fe0*/  ULDC.64 UR4, c[0x0][0x628] ;  /* 0x00018a0000047ab9 */ /* 0x000fe20000000a00 */
[----:B------:R-:W-:Y:S01]  /*6ff0*/  ULDC UR7, c[0x0][0x630] ;  /* 0x00018c0000077ab9 */ /* 0x000fe20000000800 */
[----:B------:R-:W-:Y:S01]  /*7000*/  ISETP.NE.U32.AND P1, PT, RZ, UR4, PT ;  /* 0x00000004ff007c0c */ /* 0x000fe2000bf25070 */
[----:B------:R-:W1:Y:S01]  /*7010*/  S2R R13, SR_CTAID.Y ;  /* 0x00000000000d7919 */ /* 0x000e620000002600 */
[----:B------:R-:W-:Y:S01]  /*7020*/  ULDC UR8, c[0x0][0x150] ;  /* 0x0000540000087ab9 */ /* 0x000fe20000000800 */
[----:B------:R-:W-:Y:S01]  /*7030*/  IMAD.MOV.U32 R2, RZ, RZ, R18 ;  /* 0x000000ffff027224 */ /* 0x000fe200078e0012 */
[----:B------:R-:W-:Y:S01]  /*7040*/  ISETP.NE.AND.EX P1, PT, RZ, UR5, PT, P1 ;  /* 0x00000005ff007c0c */ /* 0x000fe2000bf25310 */
[----:B------:R-:W-:Y:S01]  /*7050*/  IMAD.MOV.U32 R3, RZ, RZ, R17 ;  /* 0x000000ffff037224 */ /* 0x000fe200078e0011 */
[----:B0-----:R-:W-:-:S11]  /*7060*/  I2FP.F32.U32 R14, R12 ;  /* 0x0000000c000e7245 */ /* 0x001fd60000201000 */
[----:B------:R-:W-:Y:S05]  /*7070*/  @!P1 BRA `(.L_x_177) ;  /* 0x0000000000289947 */ /* 0x000fea0003800000 */
[----:B------:R-:W-:Y:S02]  /*7080*/  ULDC UR6, c[0x0][0x634] ;  /* 0x00018d0000067ab9 */ /* 0x000fe40000000800 */
[----:B------:R-:W-:-:S05]  /*7090*/  IADD3 R3, P1, R18, UR6, RZ ;  /* 0x0000000612037c10 */ /* 0x000fca000ff3e0ff */
[----:B------:R-:W-:-:S04]  /*70a0*/  IMAD.X R11, RZ, RZ, R17, P1 ;  /* 0x000000ffff0b7224 */ /* 0x000fc800008e0611 */
[----:B------:R-:W-:-:S04]  /*70b0*/  IMAD.WIDE.U32 R4, R11, UR4, RZ ;  /* 0x000000040b047c25 */ /* 0x000fc8000f8e00ff */
[----:B------:R-:W-:-:S04]  /*70c0*/  IMAD.WIDE.U32 R4, P1, R3, UR5, R4 ;  /* 0x0000000503047c25 */ /* 0x000fc8000f820004 */
[----:B------:R-:W-:-:S04]  /*70d0*/  IMAD.WIDE.U32 R2, R3, UR4, RZ ;  /* 0x0000000403027c25 */ /* 0x000fc8000f8e00ff */
[----:B------:R-:W-:Y:S01]  /*70e0*/  IMAD.MOV.U32 R2, RZ, RZ, R5 ;  /* 0x000000ffff027224 */ /* 0x000fe200078e0005 */
[----:B------:R-:W-:Y:S01]  /*70f0*/  IADD3 RZ, P3, R3, R4, RZ ;  /* 0x0000000403ff7210 */ /* 0x000fe20007f7e0ff */
[----:B------:R-:W-:-:S04]  /*7100*/  IMAD.X R3, RZ, RZ, RZ, P1 ;  /* 0x000000ffff037224 */ /* 0x000fc800008e06ff */
[----:B------:R-:W-:-:S08]  /*7110*/  IMAD.WIDE.U32.X R2, R11, UR5, R2, P3 ;  /* 0x000000050b027c25 */ /* 0x000fd000098e0402 */
.L_x_177:
[----:B------:R-:W0:Y:S01]  /*7120*/  LDC R21, c[0x0][0x65c] ;  /* 0x00019700ff157b82 */ /* 0x000e220000000800 */
[--C-:B------:R-:W-:Y:S01]  /*7130*/  SHF.R.U64 R11, R2, UR7, R3.reuse ;  /* 0x00000007020b7c19 */ /* 0x100fe20008001203 */
[----:B------:R-:W-:Y:S01]  /*7140*/  FMUL R14, R14, UR8 ;  /* 0x000000080e0e7c20 */ /* 0x000fe20008400000 */
[----:B------:R-:W-:Y:S01]  /*7150*/  SHF.R.U32.HI R2, RZ, UR7, R3 ;  /* 0x00000007ff027c19 */ /* 0x000fe20008011603 */
[----:B------:R-:W-:Y:S01]  /*7160*/  ULDC UR6, c[0x0][0x154] ;  /* 0x0000550000067ab9 */ /* 0x000fe20000000800 */
[----:B------:R-:W-:Y:S01]  /*7170*/  IADD3 R15, P1, RZ, -R11, RZ ;  /* 0x8000000bff0f7210 */ /* 0x000fe20007f3e0ff */
[----:B------:R-:W-:Y:S01]  /*7180*/  ULDC.64 UR4, c[0x0][0x620] ;  /* 0x0001880000047ab9 */ /* 0x000fe20000000a00 */
[----:B-1----:R-:W-:Y:S01]  /*7190*/  I2FP.F32.U32 R3, R13 ;  /* 0x0000000d00037245 */ /* 0x002fe20000201000 */
[----:B------:R-:W1:Y:S01]  /*71a0*/  LDC R19, c[0x0][0x144] ;  /* 0x00005100ff137b82 */ /* 0x000e620000000800 */
[----:B------:R-:W2:Y:S01]  /*71b0*/  F2I.U32.TRUNC.NTZ R14, R14 ;  /* 0x0000000e000e7305 */ /* 0x000ea2000020f000 */
[----:B------:R-:W-:-:S02]  /*71c0*/  IMAD.X R2, RZ, RZ, ~R2, P1 ;  /* 0x000000ffff027224 */ /* 0x000fc400008e0e02 */
[----:B------:R-:W-:Y:S01]  /*71d0*/  FMUL R4, R3, UR6 ;  /* 0x0000000603047c20 */ /* 0x000fe20008400000 */
[----:B------:R-:W-:Y:S01]  /*71e0*/  IMAD.MOV.U32 R3, RZ, RZ, R17 ;  /* 0x000000ffff037224 */ /* 0x000fe200078e0011 */
[----:B------:R-:W-:Y:S01]  /*71f0*/  ULDC.64 UR6, c[0x0][0x640] ;  /* 0x0001900000067ab9 */ /* 0x000fe20000000a00 */
[----:B------:R-:W-:Y:S01]  /*7200*/  IMAD R2, R2, UR4, RZ ;  /* 0x0000000402027c24 */ /* 0x000fe2000f8e02ff */
[----:B------:R-:W3:Y:S01]  /*7210*/  LDC R20, c[0x0][0x148] ;  /* 0x00005200ff147b82 */ /* 0x000ee20000000800 */
[----:B------:R-:W-:Y:S01]  /*7220*/  ISETP.NE.U32.AND P1, PT, RZ, UR6, PT ;  /* 0x00000006ff007c0c */ /* 0x000fe2000bf25070 */
[----:B------:R-:W4:Y:S01]  /*7230*/  F2I.U32.TRUNC.NTZ R4, R4 ;  /* 0x0000000400047305 */ /* 0x000f22000020f000 */
[----:B------:R-:W-:Y:S02]  /*7240*/  IMAD R5, R15, UR5, R2 ;  /* 0x000000050f057c24 */ /* 0x000fe4000f8e0202 */
[----:B------:R-:W-:Y:S01]  /*7250*/  IMAD.MOV.U32 R2, RZ, RZ, R18 ;  /* 0x000000ffff027224 */ /* 0x000fe200078e0012 */
[----:B------:R-:W-:-:S02]  /*7260*/  ISETP.NE.AND.EX P1, PT, RZ, UR7, PT, P1 ;  /* 0x00000007ff007c0c */ /* 0x000fc4000bf25310 */
[----:B0-----:R-:W-:Y:S01]  /*7270*/  ISETP.NE.AND P4, PT, R21, 0x1, PT ;  /* 0x000000011500780c */ /* 0x001fe20003f85270 */
[----:B------:R-:W-:Y:S01]  /*7280*/  IMAD.WIDE.U32 R2, R15, UR4, R2 ;  /* 0x000000040f027c25 */ /* 0x000fe2000f8e0002 */
[----:B------:R-:W-:-:S03]  /*7290*/  ULDC UR4, c[0x0][0x618] ;  /* 0x0001860000047ab9 */ /* 0x000fc60000000800 */
[----:B--2---:R-:W-:Y:S02]  /*72a0*/  IMAD.MOV R14, RZ, RZ, -R14 ;  /* 0x000000ffff0e7224 */ /* 0x004fe400078e0a0e */
[----:B------:R-:W-:Y:S02]  /*72b0*/  IMAD.IADD R3, R3, 0x1, R5 ;  /* 0x0000000103037824 */ /* 0x000fe400078e0205 */
[----:B-1----:R-:W-:-:S03]  /*72c0*/  IMAD R12, R19, R14, R12 ;  /* 0x0000000e130c7224 */ /* 0x002fc600078e020c */
[--C-:B------:R-:W-:Y:S01]  /*72d0*/  SHF.R.U64 R14, R2, UR4, R3.reuse ;  /* 0x00000004020e7c19 */ /* 0x100fe20008001203 */
[----:B----4-:R-:W-:Y:S01]  /*72e0*/  IMAD.MOV R2, RZ, RZ, -R4 ;  /* 0x000000ffff027224 */ /* 0x010fe200078e0a04 */
[----:B------:R-:W-:Y:S01]  /*72f0*/  SHF.R.U32.HI R3, RZ, UR4, R3 ;  /* 0x00000004ff037c19 */ /* 0x000fe20008011603 */
[----:B------:R-:W-:Y:S02]  /*7300*/  ULDC UR4, c[0x0][0x608] ;  /* 0x0001820000047ab9 */ /* 0x000fe40000000800 */
[----:B---3--:R-:W-:Y:S01]  /*7310*/  @P4 IMAD R12, R20, R2, R13 ;  /* 0x00000002140c4224 */ /* 0x008fe200078e020d */
[--C-:B------:R-:W-:Y:S02]  /*7320*/  SHF.R.U64 R19, R14, UR4, R3.reuse ;  /* 0x000000040e137c19 */ /* 0x100fe40008001203 */
[----:B------:R-:W-:Y:S01]  /*7330*/  SHF.R.U32.HI R2, RZ, UR4, R3 ;  /* 0x00000004ff027c19 */ /* 0x000fe20008011603 */
[----:B------:R-:W-:-:S03]  /*7340*/  ULDC UR4, c[0x0][0x658] ;  /* 0x0001960000047ab9 */ /* 0x000fc60000000800 */
[--C-:B------:R-:W-:Y:S02]  /*7350*/  SHF.R.U64 R13, R19, UR4, R2.reuse ;  /* 0x00000004130d7c19 */ /* 0x100fe40008001202 */
[----:B------:R-:W-:-:S03]  /*7360*/  SHF.R.U32.HI R2, RZ, UR4, R2 ;  /* 0x00000004ff027c19 */ /* 0x000fc60008011602 */
[----:B------:R-:W-:Y:S02]  /*7370*/  IMAD.MOV.U32 R4, RZ, RZ, R13 ;  /* 0x000000ffff047224 */ /* 0x000fe400078e000d */
[----:B------:R-:W-:Y:S01]  /*7380*/  IMAD.MOV.U32 R3, RZ, RZ, R2 ;  /* 0x000000ffff037224 */ /* 0x000fe200078e0002 */
[----:B------:R-:W-:Y:S06]  /*7390*/  @!P1 BRA `(.L_x_178) ;  /* 0x00000000002c9947 */ /* 0x000fec0003800000 */
        /* <DEDUP_REMOVED lines=9> */
[----:B------:R-:W-:-:S04]  /*7430*/  IMAD.WIDE.U32.X R2, R15, UR7, R2, P3 ;  /* 0x000000070f027c25 */ /* 0x000fc800098e0402 */
[----:B------:R-:W-:-:S07]  /*7440*/  IMAD.MOV.U32 R4, RZ, RZ, R2 ;  /* 0x000000ffff047224 */ /* 0x000fce00078e0002 */
.L_x_178:
[----:B------:R-:W-:Y:S01]  /*7450*/  ULDC UR4, c[0x0][0x648] ;  /* 0x0001920000047ab9 */ /* 0x000fe20000000800 */
[----:B------:R-:W-:Y:S01]  /*7460*/  LOP3.LUT R2, R19, UR16, RZ, 0xc0, !PT ;  /* 0x0000001013027c12 */ /* 0x000fe2000f8ec0ff */
[----:B------:R-:W-:Y:S01]  /*7470*/  ULDC UR5, c[0x0][0x610] ;  /* 0x0001840000057ab9 */ /* 0x000fe20000000800 */
[----:B------:R-:W-:Y:S01]  /*7480*/  SHF.R.U64 R3, R4, UR4, R3 ;  /* 0x0000000404037c19 */ /* 0x000fe20008001203 */
[----:B------:R-:W-:Y:S01]  /*7490*/  ULDC UR4, c[0x0][0x638] ;  /* 0x00018e0000047ab9 */ /* 0x000fe20000000800 */
[----:B------:R-:W-:-:S03]  /*74a0*/  LOP3.LUT R14, R14, UR15, RZ, 0xc0, !PT ;  /* 0x0000000f0e0e7c12 */ /* 0x000fc6000f8ec0ff */
[----:B------:R-:W-:Y:S02]  /*74b0*/  IMAD.MOV R4, RZ, RZ, -R3 ;  /* 0x000000ffff047224 */ /* 0x000fe400078e0a03 */
[----:B------:R-:W-:Y:S02]  /*74c0*/  IMAD R3, R3, UR17, R2 ;  /* 0x0000001103037c24 */ /* 0x000fe4000f8e0202 */
[----:B------:R-:W-:Y:S01]  /*74d0*/  IMAD R13, R4, UR4, R13 ;  /* 0x00000004040d7c24 */ /* 0x000fe2000f8e020d */
[----:B------:R-:W-:Y:S01]  /*74e0*/  ULDC UR4, c[0x0][0x600] ;  /* 0x0001800000047ab9 */ /* 0x000fe20000000800 */
[----:B------:R-:W-:Y:S02]  /*74f0*/  IMAD R12, R3, UR5, R12 ;  /* 0x00000005030c7c24 */ /* 0x000fe4000f8e020c */
[----:B------:R-:W-:Y:S02]  /*7500*/  IMAD R13, R13, UR4, R14 ;  /* 0x000000040d0d7c24 */ /* 0x000fe4000f8e020e */
[----:B------:R-:W-:-:S02]  /*7510*/  IMAD.MOV.U32 R3, RZ, RZ, 0x1 ;  /* 0x00000001ff037424 */ /* 0x000fc400078e00ff */
[----:B------:R-:W-:Y:S01]  /*7520*/  IMAD.MOV.U32 R2, RZ, RZ, R11 ;  /* 0x000000ffff027224 */ /* 0x000fe200078e000b */
[----:B------:R-:W-:Y:S02]  /*7530*/  SEL R22, R13, R12, !P4 ;  /* 0x0000000c0d167207 */ /* 0x000fe40006000000 */
[----:B------:R-:W-:-:S07]  /*7540*/  SEL R19, R12, R13, !P4 ;  /* 0x0000000d0c137207 */ /* 0x000fce0006000000 */
.L_x_176:
[----:B------:R-:W-:Y:S05]  /*7550*/  BSYNC B1 ;  /* 0x0000000000017941 */ /* 0x000fea0003800000 */
.L_x_175:
[----:B------:R-:W-:-:S13]  /*7560*/  LOP3.LUT P1, RZ, R3, 0xff, RZ, 0xc0, !PT ;  /* 0x000000ff03ff7812 */ /* 0x000fda000782c0ff */
[----:B------:R-:W-:Y:S05]  /*7570*/  @P1 BRA `(.L_x_179) ;  /* 0xfffffff400241947 */ /* 0x000fea000383ffff */
[----:B------:R-:W-:Y:S05]  /*7580*/  BSYNC B0 ;  /* 0x0000000000007941 */ /* 0x000fea0003800000 */
.L_x_167:
[----:B------:R-:W-:-:S03]  /*7590*/  UMOV UR4, 0xffffffff ;  /* 0xffffffff00047882 */ /* 0x000fc60000000000 */
[----:B------:R-:W-:Y:S05]  /*75a0*/  BRA.DIV UR4, `(.L_x_180) ;  /* 0x00000006041c7947 */ /* 0x000fea000b800000 */
[----:B------:R-:W-:-:S13]  /*75b0*/  ELECT P6, URZ, PT ;  /* 0x00000000003f782f */ /* 0x000fda00038c0000 */
.L_x_195:
[----:B------:R-:W-:Y:S04]  /*75c0*/  BSSY B0, `(.L_x_181) ;  /* 0x0000022000007945 */ /* 0x000fe80003800000 */
[----:B------:R-:W-:Y:S05]  /*75d0*/  @!P6 BRA `(.L_x_182) ;  /* 0x000000000080e947 */ /* 0x000fea0003800000 */
[----:B------:R-:W-:-:S04]  /*75e0*/  LOP3.LUT R16, R16, 0x2, RZ, 0xfc, !PT ;  /* 0x0000000210107812 */ /* 0x000fc800078efcff */
[----:B------:R-:W-:-:S13]  /*75f0*/  ISETP.NE.AND P0, PT, R16, 0x3, PT ;  /* 0x000000031000780c */ /* 0x000fda0003f05270 */
[----:B------:R-:W-:Y:S05]  /*7600*/  @!P0 BRA `(.L_x_183) ;  /* 0x0000000000048947 */ /* 0x000fea0003800000 */
[----:B------:R-:W-:Y:S01]  /*7610*/  BPT.TRAP 0x1 ;  /* 0x000000040000795c */ /* 0x000fe20000300000 */
.L_x_183:
[----:B------:R-:W0:Y:S01]  /*7620*/  S2R R3, SR_CgaCtaId ;  /* 0x0000000000037919 */ /* 0x000e220000008800 */
[----:B------:R-:W-:Y:S02]  /*7630*/  MOV R2, 0x400 ;  /* 0x0000040000027802 */ /* 0x000fe40000000f00 */
[----:B------:R-:W-:Y:S02]  /*7640*/  SHF.L.U32 R4, R0, 0x1f, RZ ;  /* 0x0000001f00047819 */ /* 0x000fe400000006ff */
[----:B0-----:R-:W-:-:S05]  /*7650*/  LEA R2, R3, R2, 0x18 ;  /* 0x0000000203027211 */ /* 0x001fca00078ec0ff */
[----:B------:R-:W-:-:S04]  /*7660*/  VIADD R2, R2, 0x18 ;  /* 0x0000001802027836 */ /* 0x000fc80000000000 */
[C---:B------:R-:W-:Y:S02]  /*7670*/  IMAD R9, R7.reuse, 0x8, R2 ;  /* 0x0000000807097824 */ /* 0x040fe400078e0202 */
[----:B------:R-:W-:Y:S02]  /*7680*/  VIADD R7, R7, 0x1 ;  /* 0x0000000107077836 */ /* 0x000fe40000000000 */
[----:B------:R-:W0:Y:S03]  /*7690*/  SYNCS.PHASECHK.TRANS64.TRYWAIT P0, [R9+URZ], R4 ;  /* 0x00000004090075a7 */ /* 0x000e26000800017f */
[----:B------:R-:W-:-:S04]  /*76a0*/  ISETP.NE.AND P1, PT, R7, 0x3, PT ;  /* 0x000000030700780c */ /* 0x000fc80003f25270 */
[----:B------:R-:W-:Y:S02]  /*76b0*/  SEL R3, RZ, 0x1, P1 ;  /* 0x00000001ff037807 */ /* 0x000fe40000800000 */
[----:B------:R-:W-:Y:S02]  /*76c0*/  SEL R7, R7, RZ, P1 ;  /* 0x000000ff07077207 */ /* 0x000fe40000800000 */
[----:B------:R-:W-:-:S03]  /*76d0*/  LOP3.LUT R11, R0, R3, RZ, 0x3c, !PT ;  /* 0x00000003000b7212 */ /* 0x000fc600078e3cff */
[----:B------:R-:W-:Y:S01]  /*76e0*/  IMAD R6, R7, 0x8, R2 ;  /* 0x0000000807067824 */ /* 0x000fe200078e0202 */
[----:B------:R-:W-:Y:S01]  /*76f0*/  SHF.L.U32 R5, R11, 0x1f, RZ ;  /* 0x0000001f0b057819 */ /* 0x000fe200000006ff */
[----:B0-----:R-:W-:Y:S06]  /*7700*/  @!P0 BRA `(.L_x_184) ;  /* 0x0000000000e48947 */ /* 0x001fec0003800000 */
.L_x_196:
[----:B------:R-:W1:Y:S01]  /*7710*/  SYNCS.PHASECHK.TRANS64.TRYWAIT P0, [R6+URZ], R5 ;  /* 0x00000005060075a7 */ /* 0x000e62000800017f */
[----:B------:R-:W-:-:S05]  /*7720*/  VIADD R0, R7, 0x1 ;  /* 0x0000000107007836 */ /* 0x000fca0000000000 */
[----:B------:R-:W-:-:S04]  /*7730*/  ISETP.NE.AND P1, PT, R0, 0x3, PT ;  /* 0x000000030000780c */ /* 0x000fc80003f25270 */
[----:B0-----:R-:W-:Y:S02]  /*7740*/  SEL R4, RZ, 0x1, P1 ;  /* 0x00000001ff047807 */ /* 0x001fe40000800000 */
[----:B------:R-:W-:Y:S02]  /*7750*/  SEL R3, R0, RZ, P1 ;  /* 0x000000ff00037207 */ /* 0x000fe40000800000 */
[----:B------:R-:W-:Y:S01]  /*7760*/  LOP3.LUT R0, R11, R4, RZ, 0x3c, !PT ;  /* 0x000000040b007212 */ /* 0x000fe200078e3cff */
[----:B-1----:R-:W-:Y:S06]  /*7770*/  @!P0 BRA `(.L_x_185) ;  /* 0x0000000000dc8947 */ /* 0x002fec0003800000 */
.L_x_197:
[----:B------:R-:W-:Y:S01]  /*7780*/  IMAD R3, R3, 0x8, R2 ;  /* 0x0000000803037824 */ /* 0x000fe200078e0202 */
[----:B------:R-:W-:-:S07]  /*7790*/  SHF.L.U32 R0, R0, 0x1f, RZ ;  /* 0x0000001f00007819 */ /* 0x000fce00000006ff */
.L_x_186:
[----:B-1----:R1:W2:Y:S02]  /*77a0*/  SYNCS.PHASECHK.TRANS64.TRYWAIT P0, [R3+URZ], R0 ;  /* 0x00000000030075a7 */ /* 0x0022a4000800017f */
[----:B--2---:R-:W-:Y:S05]  /*77b0*/  @!P0 NANOSLEEP.SYNCS 0x989680 ;  /* 0x009896800000895d */ /* 0x004fea0003900000 */
[----:B------:R-:W2:Y:S02]  /*77c0*/  @!P0 SYNCS.PHASECHK.TRANS64 P0, [R3+URZ], R0 ;  /* 0x00000000030085a7 */ /* 0x000ea4000800007f */
[----:B--2---:R-:W-:Y:S05]  /*77d0*/  @!P0 BRA `(.L_x_186) ;  /* 0xfffffffc00f08947 */ /* 0x004fea000383ffff */
.L_x_182:
[----:B------:R-:W-:Y:S05]  /*77e0*/  BSYNC B0 ;  /* 0x0000000000007941 */ /* 0x000fea0003800000 */
.L_x_181:
[----:B------:R-:W-:Y:S05]  /*77f0*/  EXIT ;  /* 0x000000000000794d */ /* 0x000fea0003800000 */
.L_x_19:
[----:B-1----:R1:W2:Y:S02]  /*7800*/  SYNCS.PHASECHK.TRANS64.TRYWAIT P0, [R97+URZ], R0 ;  /* 0x00000000610075a7 */ /* 0x0022a4000800017f */
[----:B--2---:R-:W-:Y:S05]  /*7810*/  @!P0 NANOSLEEP.SYNCS 0x989680 ;  /* 0x009896800000895d */ /* 0x004fea0003900000 */
[----:B------:R-:W2:Y:S02]  /*7820*/  @!P0 SYNCS.PHASECHK.TRANS64 P0, [R97+URZ], R0 ;  /* 0x00000000610085a7 */ /* 0x000ea4000800007f */
[----:B--2---:R-:W-:Y:S05]  /*7830*/  @!P0 BRA `(.L_x_19) ;  /* 0xfffffffc00f08947 */ /* 0x004fea000383ffff */
[----:B------:R-:W-:Y:S05]  /*7840*/  BRA `(.L_x_187) ;  /* 0xffffff9c00bc7947 */ /* 0x000fea000383ffff */
.L_x_24:
[----:B--2---:R2:W3:Y:S02]  /*7850*/  SYNCS.PHASECHK.TRANS64.TRYWAIT P1, [R3+URZ], R0 ;  /* 0x00000000030075a7 */ /* 0x0044e4000802017f */
[----:B---3--:R-:W-:Y:S05]  /*7860*/  @!P1 NANOSLEEP.SYNCS 0x989680 ;  /* 0x009896800000995d */ /* 0x008fea0003900000 */
[----:B------:R-:W3:Y:S02]  /*7870*/  @!P1 SYNCS.PHASECHK.TRANS64 P1, [R3+URZ], R0 ;  /* 0x00000000030095a7 */ /* 0x000ee4000802007f */
[----:B---3--:R-:W-:Y:S05]  /*7880*/  @!P1 BRA `(.L_x_24) ;  /* 0xfffffffc00f09947 */ /* 0x008fea000383ffff */
[----:B------:R-:W-:Y:S05]  /*7890*/  BRA `(.L_x_23) ;  /* 0xffffffa000207947 */ /* 0x000fea000383ffff */
.L_x_29:
[----:B--2---:R-:W-:-:S04]  /*78a0*/  IMAD.U32 R5, RZ, RZ, UR4 ;  /* 0x00000004ff057e24 */ /* 0x004fc8000f8e00ff */
[----:B------:R2:W3:Y:S03]  /*78b0*/  SYNCS.PHASECHK.TRANS64.TRYWAIT P1, [R5+URZ], R4 ;  /* 0x00000004050075a7 */ /* 0x0004e6000802017f */
[----:B---3--:R-:W-:Y:S05]  /*78c0*/  @!P1 NANOSLEEP.SYNCS 0x989680 ;  /* 0x009896800000995d */ /* 0x008fea0003900000 */
[----:B------:R-:W3:Y:S02]  /*78d0*/  @!P1 SYNCS.PHASECHK.TRANS64 P1, [R5+URZ], R4 ;  /* 0x00000004050095a7 */ /* 0x000ee4000802007f */
[----:B---3--:R-:W-:Y:S05]  /*78e0*/  @!P1 BRA `(.L_x_29) ;  /* 0xfffffffc00ec9947 */ /* 0x008fea000383ffff */
[----:B------:R-:W-:Y:S05]  /*78f0*/  BRA `(.L_x_28) ;  /* 0xffffffa000987947 */ /* 0x000fea000383ffff */
.L_x_35:
[----:B-1----:R1:W2:Y:S02]  /*7900*/  SYNCS.PHASECHK.TRANS64.TRYWAIT P0, [R97+URZ+0x10], R0 ;  /* 0x00001000610075a7 */ /* 0x0022a4000800017f */
[----:B--2---:R-:W-:Y:S05]  /*7910*/  @!P0 NANOSLEEP.SYNCS 0x989680 ;  /* 0x009896800000895d */ /* 0x004fea0003900000 */
[----:B------:R-:W2:Y:S02]  /*7920*/  @!P0 SYNCS.PHASECHK.TRANS64 P0, [R97+URZ+0x10], R0 ;  /* 0x00001000610085a7 */ /* 0x000ea4000800007f */
[----:B--2---:R-:W-:Y:S05]  /*7930*/  @!P0 BRA `(.L_x_35) ;  /* 0xfffffffc00f08947 */ /* 0x004fea000383ffff */
[----:B------:R-:W-:Y:S05]  /*7940*/  BRA `(.L_x_188) ;  /* 0xffffffa400a47947 */ /* 0x000fea000383ffff */
.L_x_168:
[----:B------:R-:W-:Y:S01]  /*7950*/  BSSY B1, `(.L_x_189) ;  /* 0x0000006000017945 */ /* 0x000fe20003800000 */
[----:B------:R-:W-:-:S07]  /*7960*/  IMAD.MOV.U32 R15, RZ, RZ, -0x1 ;  /* 0xffffffffff0f7424 */ /* 0x000fce00078e00ff */
[----:B-----5:R-:W-:Y:S05]  /*7970*/  WARPSYNC.COLLECTIVE R15, `(.L_x_190) ;  /* 0x000000000f0c7348 */ /* 0x020fea0003c00000 */
[----:B------:R-:W-:Y:S02]  /*7980*/  ELECT P6, UR62, PT ;  /* 0x00000000003e782f */ /* 0x000fe400038c0000 */
[----:B------:R-:W-:Y:S01]  /*7990*/  MOV R14, UR62 ;  /* 0x0000003e000e7c02 */ /* 0x000fe20008000f00 */
[----:B-----5:R-:W-:Y:S10]  /*79a0*/  ENDCOLLECTIVE ;  /* 0x000000000000791b */ /* 0x020ff40003800000 */
.L_x_190:
[----:B------:R-:W-:Y:S05]  /*79b0*/  BSYNC B1 ;  /* 0x0000000000017941 */ /* 0x000fea0003800000 */
.L_x_189:
[----:B------:R-:W-:Y:S05]  /*79c0*/  BRA `(.L_x_191) ;  /* 0xfffffff0001c7947 */ /* 0x000fea000383ffff */
.L_x_171:
[----:B0-----:R0:W1:Y:S02]  /*79d0*/  SYNCS.PHASECHK.TRANS64.TRYWAIT P1, [R14+URZ+0x18], R5 ;  /* 0x000018050e0075a7 */ /* 0x001064000802017f */
[----:B-1----:R-:W-:Y:S05]  /*79e0*/  @!P1 NANOSLEEP.SYNCS 0x989680 ;  /* 0x009896800000995d */ /* 0x002fea0003900000 */
[----:B------:R-:W1:Y:S02]  /*79f0*/  @!P1 SYNCS.PHASECHK.TRANS64 P1, [R14+URZ+0x18], R5 ;  /* 0x000018050e0095a7 */ /* 0x000e64000802007f */
[----:B-1----:R-:W-:Y:S05]  /*7a00*/  @!P1 BRA `(.L_x_171) ;  /* 0xfffffffc00f09947 */ /* 0x002fea000383ffff */
[----:B------:R-:W-:Y:S05]  /*7a10*/  BRA `(.L_x_192) ;  /* 0xfffffff000507947 */ /* 0x000fea000383ffff */
.L_x_180:
[----:B------:R-:W-:Y:S01]  /*7a20*/  BSSY B0, `(.L_x_193) ;  /* 0x0000006000007945 */ /* 0x000fe20003800000 */
[----:B------:R-:W-:-:S07]  /*7a30*/  IMAD.MOV.U32 R15, RZ, RZ, -0x1 ;  /* 0xffffffffff0f7424 */ /* 0x000fce00078e00ff */
[----:B-----5:R-:W-:Y:S05]  /*7a40*/  WARPSYNC.COLLECTIVE R15, `(.L_x_194) ;  /* 0x000000000f0c7348 */ /* 0x020fea0003c00000 */
[----:B------:R-:W-:Y:S02]  /*7a50*/  ELECT P6, UR62, PT ;  /* 0x00000000003e782f */ /* 0x000fe400038c0000 */
[----:B------:R-:W-:Y:S01]  /*7a60*/  MOV R14, UR62 ;  /* 0x0000003e000e7c02 */ /* 0x000fe20008000f00 */
[----:B-----5:R-:W-:Y:S10]  /*7a70*/  ENDCOLLECTIVE ;  /* 0x000000000000791b */ /* 0x020ff40003800000 */
.L_x_194:
[----:B------:R-:W-:Y:S05]  /*7a80*/  BSYNC B0 ;  /* 0x0000000000007941 */ /* 0x000fea0003800000 */
.L_x_193:
[----:B------:R-:W-:Y:S05]  /*7a90*/  BRA `(.L_x_195) ;  /* 0xfffffff800c87947 */ /* 0x000fea000383ffff */
.L_x_184:
[----:B0-----:R0:W1:Y:S02]  /*7aa0*/  SYNCS.PHASECHK.TRANS64.TRYWAIT P0, [R9+URZ], R4 ;  /* 0x00000004090075a7 */ /* 0x001064000800017f */
[----:B-1----:R-:W-:Y:S05]  /*7ab0*/  @!P0 NANOSLEEP.SYNCS 0x989680 ;  /* 0x009896800000895d */ /* 0x002fea0003900000 */
[----:B------:R-:W1:Y:S02]  /*7ac0*/  @!P0 SYNCS.PHASECHK.TRANS64 P0, [R9+URZ], R4 ;  /* 0x00000004090085a7 */ /* 0x000e64000800007f */
[----:B-1----:R-:W-:Y:S05]  /*7ad0*/  @!P0 BRA `(.L_x_184) ;  /* 0xfffffffc00f08947 */ /* 0x002fea000383ffff */
[----:B------:R-:W-:Y:S05]  /*7ae0*/  BRA `(.L_x_196) ;  /* 0xfffffffc00087947 */ /* 0x000fea000383ffff */
.L_x_185:
[----:B0-----:R0:W1:Y:S02]  /*7af0*/  SYNCS.PHASECHK.TRANS64.TRYWAIT P0, [R6+URZ], R5 ;  /* 0x00000005060075a7 */ /* 0x001064000800017f */
[----:B-1----:R-:W-:Y:S05]  /*7b00*/  @!P0 NANOSLEEP.SYNCS 0x989680 ;  /* 0x009896800000895d */ /* 0x002fea0003900000 */
[----:B------:R-:W1:Y:S02]  /*7b10*/  @!P0 SYNCS.PHASECHK.TRANS64 P0, [R6+URZ], R5 ;  /* 0x00000005060085a7 */ /* 0x000e64000800007f */
[----:B-1----:R-:W-:Y:S05]  /*7b20*/  @!P0 BRA `(.L_x_185) ;  /* 0xfffffffc00f08947 */ /* 0x002fea000383ffff */
[----:B------:R-:W-:Y:S05]  /*7b30*/  BRA `(.L_x_197) ;  /* 0xfffffffc00107947 */ /* 0x000fea000383ffff */
.L_x_198:
[----:B------:R-:W-:-:S00]  /*7b40*/  BRA `(.L_x_198) ;  /* 0xfffffffc00fc7947 */ /* 0x000fc0000383ffff */
[----:B------:R-:W-:-:S00]  /*7b50*/  NOP ;  /* 0x0000000000007918 */ /* 0x000fc00000000000 */
        /* <DEDUP_REMOVED lines=10> */
.L_x_199:


//--------------------- .nv.global.init           --------------------------
	.section	.nv.global.init,"aw",@progbits
.nv.global.init:
	.type		$str$22,@object
	.size		$str$22,($str$23 - $str$22)
$str$22:
        /*0000*/ 	.byte	0x6b, 0x5f, 0x74, 0x69, 0x6c, 0x65, 0x5f, 0x63, 0x6f, 0x75, 0x6e, 0x74, 0x20, 0x3e, 0x3d, 0x20
        /*0010*/ 	.byte	0x31, 0x00
	.type		$str$23,@object
	.size		$str$23,(__unnamed_1 - $str$23)
$str$23:
        /*0012*/ 	.byte	0x2f, 0x74, 0x6d, 0x70, 0x2f, 0x63, 0x75, 0x74, 0x6c, 0x61, 0x73, 0x73, 0x5f, 0x73, 0x77, 0x65
        /*0022*/ 	.byte	0x65, 0x70, 0x5f, 0x73, 0x72, 0x63, 0x2f, 0x69, 0x6e, 0x63, 0x6c, 0x75, 0x64, 0x65, 0x2f, 0x63
        /*0032*/ 	.byte	0x75, 0x74, 0x6c, 0x61, 0x73, 0x73, 0x2f, 0x67, 0x65, 0x6d, 0x6d, 0x2f, 0x63, 0x6f, 0x6c, 0x6c
        /*0042*/ 	.byte	0x65, 0x63, 0x74, 0x69, 0x76, 0x65, 0x2f, 0x73, 0x6d, 0x39, 0x30, 0x5f, 0x6d, 0x6d, 0x61, 0x5f
        /*0052*/ 	.byte	0x74, 0x6d, 0x61, 0x5f, 0x67, 0x6d, 0x6d, 0x61, 0x5f, 0x73, 0x73, 0x5f, 0x77, 0x61, 0x72, 0x70
        /*0062*/ 	.byte	0x73, 0x70, 0x65, 0x63, 0x69, 0x61, 0x6c, 0x69, 0x7a, 0x65, 0x64, 0x2e, 0x68, 0x70, 0x70, 0x00
	.type		__unnamed_1,@object
	.size		__unnamed_1,(.L_0 - __unnamed_1)
__unnamed_1:
        /*0072*/ 	.byte	0x76, 0x6f, 0x69, 0x64, 0x20, 0x63, 0x75, 0x74, 0x6c, 0x61, 0x73, 0x73, 0x3a, 0x3a, 0x67, 0x65
        /* <DEDUP_REMOVED lines=180> */
        /*0bc2*/ 	.byte	0x3a, 0x69, 0x64, 0x65, 0x6e, 0x74, 0x69, 0x74, 0x79, 0x5d, 0x00
.L_0:


//--------------------- .nv.shared._ZN7cutlass13device_kernelINS_4gemm6kernel13GemmUniversalIN4cute5tupleIJiiiiEEENS1_10collective13CollectiveMmaINS1_34MainloopSm90TmaGmmaWarpSpecializedILi3ENS5_IJNS4_1CILi2EEENSA_ILi1EEESC_EEENS1_32KernelTmaWarpSpecializedPingpongEEENS5_IJNSA_ILi64EEENSA_ILi128EEENSA_ILi32EEEEEENS_10bfloat16_tENS5_IJlSC_lEEESK_SL_NS4_8TiledMMAINS4_8MMA_AtomIJNS4_4SM904GMMA28MMA_64x128x16_F32BF16BF16_SSILNSP_5MajorE0ELSR_0ELNSP_7ScaleInE1ELSS_1EEEEEENS4_6LayoutINS5_IJSC_SC_SC_EEENS5_IJNSA_ILi0EEESX_SX_EEEEENS5_IJNS4_10UnderscoreES10_S10_EEEEENS4_13SM90_TMA_LOADENS4_14ComposedLayoutINS4_7SwizzleILi2ELi4ELi3EEENS4_18smem_ptr_flag_bitsILi16EEENSV_INS5_IJNSA_ILi8EEESI_EEENS5_IJSI_SC_EEEEEEEvNS4_8identityENS4_23SM90_TMA_LOAD_MULTICASTES1D_vS1E_EENS_8epilogue10collective6detail29Sm90TmaWarpSpecializedAdapterINS1I_15DefaultEpilogueISK_SL_SL_NS1H_6thread17LinearCombinationISK_Li1EffLNS1M_9ScaleType4KindE0ELNS_15FloatRoundStyleE2ESK_EENS1_15EpilogueDefaultEEEEEvvEEEEvNT_6ParamsE --------------------------
	.section	.nv.shared._ZN7cutlass13device_kernelINS_4gemm6kernel13GemmUniversalIN4cute5tupleIJiiiiEEENS1_10collective13CollectiveMmaINS1_34MainloopSm90TmaGmmaWarpSpecializedILi3ENS5_IJNS4_1CILi2EEENSA_ILi1EEESC_EEENS1_32KernelTmaWarpSpecializedPingpongEEENS5_IJNSA_ILi64EEENSA_ILi128EEENSA_ILi32EEEEEENS_10bfloat16_tENS5_IJlSC_lEEESK_SL_NS4_8TiledMMAINS4_8MMA_AtomIJNS4_4SM904GMMA28MMA_64x128x16_F32BF16BF16_SSILNSP_5MajorE0ELSR_0ELNSP_7ScaleInE1ELSS_1EEEEEENS4_6LayoutINS5_IJSC_SC_SC_EEENS5_IJNSA_ILi0EEESX_SX_EEEEENS5_IJNS4_10UnderscoreES10_S10_EEEEENS4_13SM90_TMA_LOADENS4_14ComposedLayoutINS4_7SwizzleILi2ELi4ELi3EEENS4_18smem_ptr_flag_bitsILi16EEENSV_INS5_IJNSA_ILi8EEESI_EEENS5_IJSI_SC_EEEEEEEvNS4_8identityENS4_23SM90_TMA_LOAD_MULTICASTES1D_vS1E_EENS_8epilogue10collective6detail29Sm90TmaWarpSpecializedAdapterINS1I_15DefaultEpilogueISK_SL_SL_NS1H_6thread17LinearCombinationISK_Li1EffLNS1M_9ScaleType4KindE0ELNS_15FloatRoundStyleE2ESK_EENS1_15EpilogueDefaultEEEEEvvEEEEvNT_6ParamsE,"aw",@nobits
	.sectionflags	@""
	.align	16
	.zero		1024


//--------------------- .nv.shared.reserved.0     --------------------------
	.section	.nv.shared.reserved.0,"aw",@nobits
	.weak		__nv_reservedSMEM_offset_0_alias
	.size		__nv_reservedSMEM_offset_0_alias, 0, 0
	.other		__nv_reservedSMEM_offset_0_alias,@"STO_CUDA_RESERVED_SHARED STV_DEFAULT"
__nv_reservedSMEM_offset_0_alias:
	.zero		0


//--------------------- .nv.global                --------------------------
	.section	.nv.global,"aw",@nobits
.nv.global:
	.type		_ZN39_INTERNAL_2445878f_4_k_cu_c245abe0_37184cute1_E,@object
	.size		_ZN39_INTERNAL_2445878f_4_k_cu_c245abe0_37184cute1_E,(_ZN39_INTERNAL_2445878f_4_k_cu_c245abe0_37184cuda3std3__45__cpo6cbeginE - _ZN39_INTERNAL_2445878f_4_k_cu_c245abe0_37184cute1_E)
_ZN39_INTERNAL_2445878f_4_k_cu_c245abe0_37184cute1_E:
	.zero		1
	.type		_ZN39_INTERNAL_2445878f_4_k_cu_c245abe0_37184cuda3std3__45__cpo6cbeginE,@object
	.size		_ZN39_INTERNAL_2445878f_4_k_cu_c245abe0_37184cuda3std3__45__cpo6cbeginE,(_ZN39_INTERNAL_2445878f_4_k_cu_c245abe0_37184cuda3std3__48in_placeE - _ZN39_INTERNAL_2445878f_4_k_cu_c245abe0_37184cuda3std3__45__cpo6cbeginE)
_ZN39_INTERNAL_2445878f_4_k_cu_c245abe0_37184cuda3std3__45__cpo6cbeginE:
	.zero		1
	.type		_ZN39_INTERNAL_2445878f_4_k_cu_c245abe0_37184cuda3std3__48in_placeE,@object
	.size		_ZN39_INTERNAL_2445878f_4_k_cu_c245abe0_37184cuda3std3__48in_placeE,(_ZN39_INTERNAL_2445878f_4_k_cu_c245abe0_37184cuda3std6ranges3__45__cpo9iter_moveE - _ZN39_INTERNAL_2445878f_4_k_cu_c245abe0_37184cuda3std3__48in_placeE)
_ZN39_INTERNAL_2445878f_4_k_cu_c245abe0_37184cuda3std3__48in_placeE:
	.zero		1
	.type		_ZN39_INTERNAL_2445878f_4_k_cu_c245abe0_37184cuda3std6ranges3__45__cpo9iter_moveE,@object
	.size		_ZN39_INTERNAL_2445878f_4_k_cu_c245abe0_37184cuda3std6ranges3__45__cpo9iter_moveE,(_ZN39_INTERNAL_2445878f_4_k_cu_c245abe0_37184cuda3std3__45__cpo5beginE - _ZN39_INTERNAL_2445878f_4_k_cu_c245abe0_37184cuda3std6ranges3__45__cpo9iter_moveE)
_ZN39_INTERNAL_2445878f_4_k_cu_c245abe0_37184cuda3std6ranges3__45__cpo9iter_moveE:
	.zero		1
	.type		_ZN39_INTERNAL_2445878f_4_k_cu_c245abe0_37184cuda3std3__45__cpo5beginE,@object
	.size		_ZN39_INTERNAL_2445878f_4_k_cu_c245abe0_37184cuda3std3__45__cpo5beginE,(_ZN39_INTERNAL_2445878f_4_k_cu_c245abe0_37184cuda3std3__441_GLOBAL__N__2445878f_4_k_cu_c245abe0_37186ignoreE - _ZN39_INTERNAL_2445878f_4_k_cu_c245abe0_37184cuda3std3__45__cpo5beginE)
_ZN39_INTERNAL_2445878f_4_k_cu_c245abe0_37184cuda3std3__45__cpo5beginE:
	.zero		1
	.type		_ZN39_INTERNAL_2445878f_4_k_cu_c245abe0_37184cuda3std3__441_GLOBAL__N__2445878f_4_k_cu_c245abe0_37186ignoreE,@object
	.size		_ZN39_INTERNAL_2445878f_4_k_cu_c245abe0_37184cuda3std3__441_GLOBAL__N__2445878f_4_k_cu_c245abe0_37186ignoreE,(_ZN39_INTERNAL_2445878f_4_k_cu_c245abe0_37184cute7productE - _ZN39_INTERNAL_2445878f_4_k_cu_c245abe0_37184cuda3std3__441_GLOBAL__N__2445878f_4_k_cu_c245abe0_37186ignoreE)
_ZN39_INTERNAL_2445878f_4_k_cu_c245abe0_37184cuda3std3__441_GLOBAL__N__2445878f_4_k_cu_c245abe0_37186ignoreE:
	.zero		1
	.type		_ZN39_INTERNAL_2445878f_4_k_cu_c245abe0_37184cute7productE,@object
	.size		_ZN39_INTERNAL_2445878f_4_k_cu_c245abe0_37184cute7productE,(_ZN39_INTERNAL_2445878f_4_k_cu_c245abe0_37184cuda3std3__45__cpo3endE - _ZN39_INTERNAL_2445878f_4_k_cu_c245abe0_37184cute7productE)
_ZN39_INTERNAL_2445878f_4_k_cu_c245abe0_37184cute7productE:
	.zero		1
	.type		_ZN39_INTERNAL_2445878f_4_k_cu_c245abe0_37184cuda3std3__45__cpo3endE,@object
	.size		_ZN39_INTERNAL_2445878f_4_k_cu_c245abe0_37184cuda3std3__45__cpo3endE,(_ZN39_INTERNAL_2445878f_4_k_cu_c245abe0_37184cuda3std3__419piecewise_constructE - _ZN39_INTERNAL_2445878f_4_k_cu_c245abe0_37184cuda3std3__45__cpo3endE)
_ZN39_INTERNAL_2445878f_4_k_cu_c245abe0_37184cuda3std3__45__cpo3endE:
	.zero		1
	.type		_ZN39_INTERNAL_2445878f_4_k_cu_c245abe0_37184cuda3std3__419piecewise_constructE,@object
	.size		_ZN39_INTERNAL_2445878f_4_k_cu_c245abe0_37184cuda3std3__419piecewise_constructE,(_ZN39_INTERNAL_2445878f_4_k_cu_c245abe0_37184cuda3std3__45__cpo4cendE - _ZN39_INTERNAL_2445878f_4_k_cu_c245abe0_37184cuda3std3__419piecewise_constructE)
_ZN39_INTERNAL_2445878f_4_k_cu_c245abe0_37184cuda3std3__419piecewise_constructE:
	.zero		1
	.type		_ZN39_INTERNAL_2445878f_4_k_cu_c245abe0_37184cuda3std3__45__cpo4cendE,@object
	.size		_ZN39_INTERNAL_2445878f_4_k_cu_c245abe0_37184cuda3std3__45__cpo4cendE,(_ZN39_INTERNAL_2445878f_4_k_cu_c245abe0_37184cuda3std6ranges3__45__cpo4swapE - _ZN39_INTERNAL_2445878f_4_k_cu_c245abe0_37184cuda3std3__45__cpo4cendE)
_ZN39_INTERNAL_2445878f_4_k_cu_c245abe0_37184cuda3std3__45__cpo4cendE:
	.zero		1
	.type		_ZN39_INTERNAL_2445878f_4_k_cu_c245abe0_37184cuda3std6ranges3__45__cpo4swapE,@object
	.size		_ZN39_INTERNAL_2445878f_4_k_cu_c245abe0_37184cuda3std6ranges3__45__cpo4swapE,(.L_8 - _ZN39_INTERNAL_2445878f_4_k_cu_c245abe0_37184cuda3std6ranges3__45__cpo4swapE)
_ZN39_INTERNAL_2445878f_4_k_cu_c245abe0_37184cuda3std6ranges3__45__cpo4swapE:
	.zero		1
.L_8:


//--------------------- .nv.constant0._ZN7cutlass13device_kernelINS_4gemm6kernel13GemmUniversalIN4cute5tupleIJiiiiEEENS1_10collective13CollectiveMmaINS1_34MainloopSm90TmaGmmaWarpSpecializedILi3ENS5_IJNS4_1CILi2EEENSA_ILi1EEESC_EEENS1_32KernelTmaWarpSpecializedPingpongEEENS5_IJNSA_ILi64EEENSA_ILi128EEENSA_ILi32EEEEEENS_10bfloat16_tENS5_IJlSC_lEEESK_SL_NS4_8TiledMMAINS4_8MMA_AtomIJNS4_4SM904GMMA28MMA_64x128x16_F32BF16BF16_SSILNSP_5MajorE0ELSR_0ELNSP_7ScaleInE1ELSS_1EEEEEENS4_6LayoutINS5_IJSC_SC_SC_EEENS5_IJNSA_ILi0EEESX_SX_EEEEENS5_IJNS4_10UnderscoreES10_S10_EEEEENS4_13SM90_TMA_LOADENS4_14ComposedLayoutINS4_7SwizzleILi2ELi4ELi3EEENS4_18smem_ptr_flag_bitsILi16EEENSV_INS5_IJNSA_ILi8EEESI_EEENS5_IJSI_SC_EEEEEEEvNS4_8identityENS4_23SM90_TMA_LOAD_MULTICASTES1D_vS1E_EENS_8epilogue10collective6detail29Sm90TmaWarpSpecializedAdapterINS1I_15DefaultEpilogueISK_SL_SL_NS1H_6thread17LinearCombinationISK_Li1EffLNS1M_9ScaleType4KindE0ELNS_15FloatRoundStyleE2ESK_EENS1_15EpilogueDefaultEEEEEvvEEEEvNT_6ParamsE --------------------------
	.section	.nv.constant0._ZN7cutlass13device_kernelINS_4gemm6kernel13GemmUniversalIN4cute5tupleIJiiiiEEENS1_10collective13CollectiveMmaINS1_34MainloopSm90TmaGmmaWarpSpecializedILi3ENS5_IJNS4_1CILi2EEENSA_ILi1EEESC_EEENS1_32KernelTmaWarpSpecializedPingpongEEENS5_IJNSA_ILi64EEENSA_ILi128EEENSA_ILi32EEEEEENS_10bfloat16_tENS5_IJlSC_lEEESK_SL_NS4_8TiledMMAINS4_8MMA_AtomIJNS4_4SM904GMMA28MMA_64x128x16_F32BF16BF16_SSILNSP_5MajorE0ELSR_0ELNSP_7ScaleInE1ELSS_1EEEEEENS4_6LayoutINS5_IJSC_SC_SC_EEENS5_IJNSA_ILi0EEESX_SX_EEEEENS5_IJNS4_10UnderscoreES10_S10_EEEEENS4_13SM90_TMA_LOADENS4_14ComposedLayoutINS4_7SwizzleILi2ELi4ELi3EEENS4_18smem_ptr_flag_bitsILi16EEENSV_INS5_IJNSA_ILi8EEESI_EEENS5_IJSI_SC_EEEEEEEvNS4_8identityENS4_23SM90_TMA_LOAD_MULTICASTES1D_vS1E_EENS_8epilogue10collective6detail29Sm90TmaWarpSpecializedAdapterINS1I_15DefaultEpilogueISK_SL_SL_NS1H_6thread17LinearCombinationISK_Li1EffLNS1M_9ScaleType4KindE0ELNS_15FloatRoundStyleE2ESK_EENS1_15EpilogueDefaultEEEEEvvEEEEvNT_6ParamsE,"a",@progbits
	.sectionflags	@""
	.align	4
.nv.constant0._ZN7cutlass13device_kernelINS_4gemm6kernel13GemmUniversalIN4cute5tupleIJiiiiEEENS1_10collective13CollectiveMmaINS1_34MainloopSm90TmaGmmaWarpSpecializedILi3ENS5_IJNS4_1CILi2EEENSA_ILi1EEESC_EEENS1_32KernelTmaWarpSpecializedPingpongEEENS5_IJNSA_ILi64EEENSA_ILi128EEENSA_ILi32EEEEEENS_10bfloat16_tENS5_IJlSC_lEEESK_SL_NS4_8TiledMMAINS4_8MMA_AtomIJNS4_4SM904GMMA28MMA_64x128x16_F32BF16BF16_SSILNSP_5MajorE0ELSR_0ELNSP_7ScaleInE1ELSS_1EEEEEENS4_6LayoutINS5_IJSC_SC_SC_EEENS5_IJNSA_ILi0EEESX_SX_EEEEENS5_IJNS4_10UnderscoreES10_S10_EEEEENS4_13SM90_TMA_LOADENS4_14ComposedLayoutINS4_7SwizzleILi2ELi4ELi3EEENS4_18smem_ptr_flag_bitsILi16EEENSV_INS5_IJNSA_ILi8EEESI_EEENS5_IJSI_SC_EEEEEEEvNS4_8identityENS4_23SM90_TMA_LOAD_MULTICASTES1D_vS1E_EENS_8epilogue10collective6detail29Sm90TmaWarpSpecializedAdapterINS1I_15DefaultEpilogueISK_SL_SL_NS1H_6thread17LinearCombinationISK_Li1EffLNS1M_9ScaleType4KindE0ELNS_15FloatRoundStyleE2ESK_EENS1_15EpilogueDefaultEEEEEvvEEEEvNT_6ParamsE:
	.zero		1664


//--------------------- SYMBOLS --------------------------

	.type		.nv.reservedSmem.offset0,@object
	.size		.nv.reservedSmem.offset0,0x4
	.type		__assertfail,@function
